	.headerflags	@"EF_CUDA_TEXMODE_UNIFIED EF_CUDA_64BIT_ADDRESS EF_CUDA_ACCELERATORS EF_CUDA_SM90 EF_CUDA_VIRTUAL_SM(EF_CUDA_SM90)"
	.elftype	@"ET_EXEC"


//--------------------- .nv.info                  --------------------------
	.section	.nv.info,"",@"SHT_CUDA_INFO"
	.align	4


	//----- nvinfo : EIATTR_REGCOUNT
	.align		4
        /*0000*/ 	.byte	0x04, 0x2f
        /*0002*/ 	.short	(.L_1 - .L_0)
	.align		4
.L_0:
        /*0004*/ 	.word	index@(triton_red_fused_convolution_native_group_norm_3)
        /*0008*/ 	.word	0x00000030


	//----- nvinfo : EIATTR_MIN_STACK_SIZE
	.align		4
.L_1:
        /*000c*/ 	.byte	0x04, 0x12
        /*000e*/ 	.short	(.L_3 - .L_2)
	.align		4
.L_2:
        /*0010*/ 	.word	index@(triton_red_fused_convolution_native_group_norm_3)
        /*0014*/ 	.word	0x00000000


	//----- nvinfo : EIATTR_FRAME_SIZE
	.align		4
.L_3:
        /*0018*/ 	.byte	0x04, 0x11
        /*001a*/ 	.short	(.L_5 - .L_4)
	.align		4
.L_4:
        /*001c*/ 	.word	index@(triton_red_fused_convolution_native_group_norm_3)
        /*0020*/ 	.word	0x00000000


	//----- nvinfo : EIATTR_MIN_STACK_SIZE
	.align		4
.L_5:
        /*0024*/ 	.byte	0x04, 0x12
        /*0026*/ 	.short	(.L_7 - .L_6)
	.align		4
.L_6:
        /*0028*/ 	.word	index@(triton_red_fused_convolution_native_group_norm_3)
        /*002c*/ 	.word	0x00000000
.L_7:


//--------------------- .nv.info.triton_red_fused_convolution_native_group_norm_3 --------------------------
	.section	.nv.info.triton_red_fused_convolution_native_group_norm_3,"",@"SHT_CUDA_INFO"
	.sectionflags	@""
	.align	4


	//----- nvinfo : EIATTR_CUDA_API_VERSION
	.align		4
        /*0000*/ 	.byte	0x04, 0x37
        /*0002*/ 	.short	(.L_9 - .L_8)
.L_8:
        /*0004*/ 	.word	0x0000007c


	//----- nvinfo : EIATTR_KPARAM_INFO
	.align		4
.L_9:
        /*0008*/ 	.byte	0x04, 0x17
        /*000a*/ 	.short	(.L_11 - .L_10)
.L_10:
        /*000c*/ 	.word	0x00000000
        /*0010*/ 	.short	0x0007
        /*0012*/ 	.short	0x0034
        /*0014*/ 	.byte	0x00, 0xf0, 0x11, 0x00


	//----- nvinfo : EIATTR_KPARAM_INFO
	.align		4
.L_11:
        /*0018*/ 	.byte	0x04, 0x17
        /*001a*/ 	.short	(.L_13 - .L_12)
.L_12:
        /*001c*/ 	.word	0x00000000
        /*0020*/ 	.short	0x0006
        /*0022*/ 	.short	0x0030
        /*0024*/ 	.byte	0x00, 0xf0, 0x11, 0x00


	//----- nvinfo : EIATTR_KPARAM_INFO
	.align		4
.L_13:
        /*0028*/ 	.byte	0x04, 0x17
        /*002a*/ 	.short	(.L_15 - .L_14)
.L_14:
        /*002c*/ 	.word	0x00000000
        /*0030*/ 	.short	0x0005
        /*0032*/ 	.short	0x0028
        /*0034*/ 	.byte	0x00, 0xf4, 0x21, 0x00


	//----- nvinfo : EIATTR_KPARAM_INFO
	.align		4
.L_15:
        /*0038*/ 	.byte	0x04, 0x17
        /*003a*/ 	.short	(.L_17 - .L_16)
.L_16:
        /*003c*/ 	.word	0x00000000
        /*0040*/ 	.short	0x0004
        /*0042*/ 	.short	0x0020
        /*0044*/ 	.byte	0x00, 0xf4, 0x21, 0x00


	//----- nvinfo : EIATTR_KPARAM_INFO
	.align		4
.L_17:
        /*0048*/ 	.byte	0x04, 0x17
        /*004a*/ 	.short	(.L_19 - .L_18)
.L_18:
        /*004c*/ 	.word	0x00000000
        /*0050*/ 	.short	0x0003
        /*0052*/ 	.short	0x0018
        /*0054*/ 	.byte	0x00, 0xf4, 0x21, 0x00


	//----- nvinfo : EIATTR_KPARAM_INFO
	.align		4
.L_19:
        /*0058*/ 	.byte	0x04, 0x17
        /*005a*/ 	.short	(.L_21 - .L_20)
.L_20:
        /*005c*/ 	.word	0x00000000
        /*0060*/ 	.short	0x0002
        /*0062*/ 	.short	0x0010
        /*0064*/ 	.byte	0x00, 0xf4, 0x21, 0x00


	//----- nvinfo : EIATTR_KPARAM_INFO
	.align		4
.L_21:
        /*0068*/ 	.byte	0x04, 0x17
        /*006a*/ 	.short	(.L_23 - .L_22)
.L_22:
        /*006c*/ 	.word	0x00000000
        /*0070*/ 	.short	0x0001
        /*0072*/ 	.short	0x0008
        /*0074*/ 	.byte	0x00, 0xf4, 0x21, 0x00


	//----- nvinfo : EIATTR_KPARAM_INFO
	.align		4
.L_23:
        /*0078*/ 	.byte	0x04, 0x17
        /*007a*/ 	.short	(.L_25 - .L_24)
.L_24:
        /*007c*/ 	.word	0x00000000
        /*0080*/ 	.short	0x0000
        /*0082*/ 	.short	0x0000
        /*0084*/ 	.byte	0x00, 0xf4, 0x21, 0x00


	//----- nvinfo : EIATTR_SPARSE_MMA_MASK
	.align		4
.L_25:
        /*0088*/ 	.byte	0x03, 0x50
        /*008a*/ 	.short	0x0000


	//----- nvinfo : EIATTR_MAXREG_COUNT
	.align		4
        /*008c*/ 	.byte	0x03, 0x1b
        /*008e*/ 	.short	0x0080


	//----- nvinfo : EIATTR_COOP_GROUP_MASK_REGIDS
	.align		4
        /*0090*/ 	.byte	0x04, 0x29
        /*0092*/ 	.short	(.L_27 - .L_26)


	//   ....[0]....
.L_26:
        /*0094*/ 	.word	0xffffffff


	//   ....[1]....
        /*0098*/ 	.word	0xffffffff


	//   ....[2]....
        /*009c*/ 	.word	0xffffffff


	//   ....[3]....
        /*00a0*/ 	.word	0xffffffff


	//   ....[4]....
        /*00a4*/ 	.word	0xffffffff


	//   ....[5]....
        /*00a8*/ 	.word	0xffffffff


	//   ....[6]....
        /*00ac*/ 	.word	0xffffffff


	//   ....[7]....
        /*00b0*/ 	.word	0xffffffff


	//   ....[8]....
        /*00b4*/ 	.word	0xffffffff


	//   ....[9]....
        /*00b8*/ 	.word	0xffffffff


	//   ....[10]....
        /*00bc*/ 	.word	0xffffffff


	//   ....[11]....
        /*00c0*/ 	.word	0xffffffff


	//   ....[12]....
        /*00c4*/ 	.word	0xffffffff


	//   ....[13]....
        /*00c8*/ 	.word	0xffffffff


	//   ....[14]....
        /*00cc*/ 	.word	0xffffffff


	//   ....[15]....
        /*00d0*/ 	.word	0xffffffff


	//   ....[16]....
        /*00d4*/ 	.word	0xffffffff


	//   ....[17]....
        /*00d8*/ 	.word	0xffffffff


	//   ....[18]....
        /*00dc*/ 	.word	0xffffffff


	//   ....[19]....
        /*00e0*/ 	.word	0xffffffff


	//   ....[20]....
        /*00e4*/ 	.word	0xffffffff


	//   ....[21]....
        /*00e8*/ 	.word	0xffffffff


	//----- nvinfo : EIATTR_COOP_GROUP_INSTR_OFFSETS
	.align		4
.L_27:
        /*00ec*/ 	.byte	0x04, 0x28
        /*00ee*/ 	.short	(.L_29 - .L_28)


	//   ....[0]....
.L_28:
        /*00f0*/ 	.word	0x00001ae0


	//   ....[1]....
        /*00f4*/ 	.word	0x00001b60


	//   ....[2]....
        /*00f8*/ 	.word	0x00001c10


	//   ....[3]....
        /*00fc*/ 	.word	0x00001cb0


	//   ....[4]....
        /*0100*/ 	.word	0x00001d50


	//   ....[5]....
        /*0104*/ 	.word	0x00001e70


	//   ....[6]....
        /*0108*/ 	.word	0x00001e90


	//   ....[7]....
        /*010c*/ 	.word	0x00001fd0


	//   ....[8]....
        /*0110*/ 	.word	0x00002060


	//   ....[9]....
        /*0114*/ 	.word	0x00002090


	//   ....[10]....
        /*0118*/ 	.word	0x00002230


	//   ....[11]....
        /*011c*/ 	.word	0x00002280


	//   ....[12]....
        /*0120*/ 	.word	0x000022a0


	//   ....[13]....
        /*0124*/ 	.word	0x000022d0


	//   ....[14]....
        /*0128*/ 	.word	0x00002370


	//   ....[15]....
        /*012c*/ 	.word	0x000023f0


	//   ....[16]....
        /*0130*/ 	.word	0x00002430


	//   ....[17]....
        /*0134*/ 	.word	0x00002500


	//   ....[18]....
        /*0138*/ 	.word	0x00002540


	//   ....[19]....
        /*013c*/ 	.word	0x00002580


	//   ....[20]....
        /*0140*/ 	.word	0x00002660


	//   ....[21]....
        /*0144*/ 	.word	0x000026a0


	//----- nvinfo : EIATTR_EXIT_INSTR_OFFSETS
	.align		4
.L_29:
        /*0148*/ 	.byte	0x04, 0x1c
        /*014a*/ 	.short	(.L_31 - .L_30)


	//   ....[0]....
.L_30:
        /*014c*/ 	.word	0x00002860


	//   ....[1]....
        /*0150*/ 	.word	0x000028b0


	//----- nvinfo : EIATTR_REQNTID
	.align		4
.L_31:
        /*0154*/ 	.byte	0x04, 0x10
        /*0156*/ 	.short	(.L_33 - .L_32)
.L_32:
        /*0158*/ 	.word	0x00000200
        /*015c*/ 	.word	0x00000001
        /*0160*/ 	.word	0x00000001


	//----- nvinfo : EIATTR_CBANK_PARAM_SIZE
	.align		4
.L_33:
        /*0164*/ 	.byte	0x03, 0x19
        /*0166*/ 	.short	0x0038


	//----- nvinfo : EIATTR_PARAM_CBANK
	.align		4
        /*0168*/ 	.byte	0x04, 0x0a
        /*016a*/ 	.short	(.L_35 - .L_34)
	.align		4
.L_34:
        /*016c*/ 	.word	index@(.nv.constant0.triton_red_fused_convolution_native_group_norm_3)
        /*0170*/ 	.short	0x0210
        /*0172*/ 	.short	0x0038


	//----- nvinfo : EIATTR_SW_WAR
	.align		4
.L_35:
        /*0174*/ 	.byte	0x04, 0x36
        /*0176*/ 	.short	(.L_37 - .L_36)
.L_36:
        /*0178*/ 	.word	0x00000008
.L_37:


//--------------------- .nv.callgraph             --------------------------
	.section	.nv.callgraph,"",@"SHT_CUDA_CALLGRAPH"
	.align	4
	.sectionentsize	8
	.align		4
        /*0000*/ 	.word	0x00000000
	.align		4
        /*0004*/ 	.word	0xffffffff
	.align		4
        /*0008*/ 	.word	0x00000000
	.align		4
        /*000c*/ 	.word	0xfffffffe
	.align		4
        /*0010*/ 	.word	0x00000000
	.align		4
        /*0014*/ 	.word	0xfffffffd
	.align		4
        /*0018*/ 	.word	0x00000000
	.align		4
        /*001c*/ 	.word	0xfffffffc


//--------------------- .text.triton_red_fused_convolution_native_group_norm_3 --------------------------
	.section	.text.triton_red_fused_convolution_native_group_norm_3,"ax",@progbits
	.sectionflags	@"SHF_BARRIERS=1"
	.align	128
        .global         triton_red_fused_convolution_native_group_norm_3
        .type           triton_red_fused_convolution_native_group_norm_3,@function
        .size           triton_red_fused_convolution_native_group_norm_3,(.L_x_1 - triton_red_fused_convolution_native_group_norm_3)
        .other          triton_red_fused_convolution_native_group_norm_3,@"STO_CUDA_ENTRY STV_DEFAULT"
triton_red_fused_convolution_native_group_norm_3:
.text.triton_red_fused_convolution_native_group_norm_3:
[----:B------:R-:W0:Y:S01]  /*0000*/  LDC R1, c[0x0][0x28] ;  /* 0x00000a00ff017b82 */ /* 0x000e220000000800 */
[----:B------:R-:W1:Y:S07]  /*0010*/  S2R R5, SR_TID.X ;  /* 0x0000000000057919 */ /* 0x000e6e0000002100 */
[----:B------:R-:W2:Y:S01]  /*0020*/  LDC.64 R28, c[0x0][0x210] ;  /* 0x00008400ff1c7b82 */ /* 0x000ea20000000a00 */
[----:B------:R-:W-:Y:S02]  /*0030*/  CS2R R8, SRZ ;  /* 0x0000000000087805 */ /* 0x000fe4000001ff00 */
[----:B------:R-:W-:Y:S01]  /*0040*/  CS2R R10, SRZ ;  /* 0x00000000000a7805 */ /* 0x000fe2000001ff00 */
[----:B------:R-:W3:Y:S01]  /*0050*/  S2R R0, SR_CTAID.X ;  /* 0x0000000000007919 */ /* 0x000ee20000002500 */
[----:B------:R-:W-:-:S03]  /*0060*/  ULDC.64 UR6, c[0x0][0x208] ;  /* 0x0000820000067ab9 */ /* 0x000fc60000000a00 */
[----:B------:R-:W4:Y:S01]  /*0070*/  S2UR UR5, SR_CgaCtaId ;  /* 0x00000000000579c3 */ /* 0x000f220000008800 */
[----:B------:R-:W-:-:S07]  /*0080*/  UMOV UR4, 0x400 ;  /* 0x0000040000047882 */ /* 0x000fce0000000000 */
[----:B------:R-:W5:Y:S01]  /*0090*/  LDC.64 R36, c[0x0][0x218] ;  /* 0x00008600ff247b82 */ /* 0x000f620000000a00 */
[----:B------:R-:W-:Y:S01]  /*00a0*/  HFMA2.MMA R14, -RZ, RZ, 0, 0 ;  /* 0x00000000ff0e7435 */ /* 0x000fe200000001ff */
[----:B------:R-:W-:-:S06]  /*00b0*/  MOV R16, RZ ;  /* 0x000000ff00107202 */ /* 0x000fcc0000000f00 */
[----:B------:R-:W5:Y:S01]  /*00c0*/  LDC.64 R30, c[0x0][0x220] ;  /* 0x00008800ff1e7b82 */ /* 0x000f620000000a00 */
[----:B-1----:R-:W-:-:S04]  /*00d0*/  SHF.L.U32 R13, R5, 0x2, RZ ;  /* 0x00000002050d7819 */ /* 0x002fc800000006ff */
[----:B------:R-:W-:Y:S02]  /*00e0*/  LOP3.LUT R13, R13, 0x7fc, RZ, 0xc0, !PT ;  /* 0x000007fc0d0d7812 */ /* 0x000fe400078ec0ff */
[C---:B---3--:R-:W-:Y:S02]  /*00f0*/  ISETP.GE.AND P0, PT, R0.reuse, 0x100, PT ;  /* 0x000001000000780c */ /* 0x048fe40003f06270 */
[----:B------:R-:W-:-:S05]  /*0100*/  LEA R15, R0, R13, 0xd ;  /* 0x0000000d000f7211 */ /* 0x000fca00078e68ff */
[----:B--2---:R-:W-:-:S06]  /*0110*/  IMAD.WIDE R28, R15, 0x4, R28 ;  /* 0x000000040f1c7825 */ /* 0x004fcc00078e021c */
[----:B------:R-:W2:Y:S01]  /*0120*/  @!P0 LDG.E.EF.128 R8, desc[UR6][R28.64] ;  /* 0x000000061c088981 */ /* 0x000ea2000c0e1d00 */
[----:B----4-:R-:W-:Y:S01]  /*0130*/  UPRMT UR4, UR5, 0x654, UR4 ;  /* 0x0000065405047896 */ /* 0x010fe20008000004 */
[----:B------:R-:W-:-:S04]  /*0140*/  SHF.R.S32.HI R7, RZ, 0x1f, R0 ;  /* 0x0000001fff077819 */ /* 0x000fc80000011400 */
[----:B------:R-:W-:Y:S02]  /*0150*/  LEA.HI R7, R7, R0, RZ, 0x6 ;  /* 0x0000000007077211 */ /* 0x000fe400078f30ff */
[----:B------:R-:W-:Y:S02]  /*0160*/  LEA R26, R13, UR4, 0x3 ;  /* 0x000000040d1a7c11 */ /* 0x000fe4000f8e18ff */
[----:B------:R-:W-:-:S04]  /*0170*/  LOP3.LUT R7, R7, 0x7fffffc0, RZ, 0xc0, !PT ;  /* 0x7fffffc007077812 */ /* 0x000fc800078ec0ff */
[----:B------:R-:W-:-:S04]  /*0180*/  IADD3 R7, -R7, R0, RZ ;  /* 0x0000000007077210 */ /* 0x000fc80007ffe1ff */
[----:B------:R-:W-:-:S05]  /*0190*/  SHF.L.U32 R27, R7, 0x1, RZ ;  /* 0x00000001071b7819 */ /* 0x000fca00000006ff */
[----:B-----5:R-:W-:Y:S01]  /*01a0*/  IMAD.WIDE R34, R27, 0x4, R36 ;  /* 0x000000041b227825 */ /* 0x020fe200078e0224 */
[----:B------:R-:W-:Y:S01]  /*01b0*/  BAR.SYNC.DEFER_BLOCKING 0x0 ;  /* 0x0000000000007b1d */ /* 0x000fe20000010000 */
[----:B--2---:R-:W-:Y:S01]  /*01c0*/  SEL R17, R8, RZ, !P0 ;  /* 0x000000ff08117207 */ /* 0x004fe20004000000 */
[----:B------:R-:W-:Y:S01]  /*01d0*/  HFMA2.MMA R8, -RZ, RZ, 0, 0 ;  /* 0x00000000ff087435 */ /* 0x000fe200000001ff */
[----:B------:R-:W-:Y:S02]  /*01e0*/  SEL R9, R9, RZ, !P0 ;  /* 0x000000ff09097207 */ /* 0x000fe40004000000 */
[----:B------:R-:W-:Y:S01]  /*01f0*/  SEL R19, R10, RZ, !P0 ;  /* 0x000000ff0a137207 */ /* 0x000fe20004000000 */
[----:B------:R-:W-:Y:S01]  /*0200*/  STS [R26], R17 ;  /* 0x000000111a007388 */ /* 0x000fe20000000800 */
[----:B------:R-:W-:Y:S02]  /*0210*/  SEL R11, R11, RZ, !P0 ;  /* 0x000000ff0b0b7207 */ /* 0x000fe40004000000 */
[----:B------:R-:W-:Y:S01]  /*0220*/  MOV R10, RZ ;  /* 0x000000ff000a7202 */ /* 0x000fe20000000f00 */
[----:B------:R-:W-:Y:S04]  /*0230*/  STS [R26+0x8], R9 ;  /* 0x000008091a007388 */ /* 0x000fe80000000800 */
[----:B------:R-:W-:Y:S04]  /*0240*/  STS [R26+0x10], R19 ;  /* 0x000010131a007388 */ /* 0x000fe80000000800 */
[----:B------:R-:W-:Y:S01]  /*0250*/  STS [R26+0x18], R11 ;  /* 0x0000180b1a007388 */ /* 0x000fe20000000800 */
[----:B------:R-:W-:Y:S06]  /*0260*/  BAR.SYNC.DEFER_BLOCKING 0x0 ;  /* 0x0000000000007b1d */ /* 0x000fec0000010000 */
[----:B------:R-:W2:Y:S04]  /*0270*/  @!P0 LDG.E.EL R8, desc[UR6][R34.64] ;  /* 0x0000000622088981 */ /* 0x000ea8000c2e1900 */
[----:B------:R-:W3:Y:S04]  /*0280*/  @!P0 LDG.E.EL R10, desc[UR6][R34.64] ;  /* 0x00000006220a8981 */ /* 0x000ee8000c2e1900 */
[----:B------:R-:W4:Y:S04]  /*0290*/  @!P0 LDG.E.EL R14, desc[UR6][R34.64] ;  /* 0x00000006220e8981 */ /* 0x000f28000c2e1900 */
[----:B------:R-:W5:Y:S01]  /*02a0*/  @!P0 LDG.E.EL R16, desc[UR6][R34.64] ;  /* 0x0000000622108981 */ /* 0x000f62000c2e1900 */
[----:B------:R-:W-:Y:S01]  /*02b0*/  LOP3.LUT R7, R5, 0x1ff, RZ, 0xc0, !PT ;  /* 0x000001ff05077812 */ /* 0x000fe200078ec0ff */
[----:B0-----:R-:W-:-:S03]  /*02c0*/  IMAD.WIDE R30, R15, 0x4, R30 ;  /* 0x000000040f1e7825 */ /* 0x001fc600078e021e */
[C---:B------:R-:W-:Y:S02]  /*02d0*/  LEA R25, R7.reuse, UR4, 0x3 ;  /* 0x0000000407197c11 */ /* 0x040fe4000f8e18ff */
[----:B------:R-:W-:-:S03]  /*02e0*/  LEA R24, R7, UR4, 0x2 ;  /* 0x0000000407187c11 */ /* 0x000fc6000f8e10ff */
[----:B------:R-:W0:Y:S04]  /*02f0*/  LDS R33, [R25] ;  /* 0x0000000019217984 */ /* 0x000e280000000800 */
[----:B------:R-:W1:Y:S04]  /*0300*/  LDS R39, [R25+0x1000] ;  /* 0x0010000019277984 */ /* 0x000e680000000800 */
[----:B------:R-:W0:Y:S04]  /*0310*/  LDS R12, [R25+0x2000] ;  /* 0x00200000190c7984 */ /* 0x000e280000000800 */
[----:B------:R-:W0:Y:S01]  /*0320*/  LDS R6, [R25+0x3000] ;  /* 0x0030000019067984 */ /* 0x000e220000000800 */
[----:B------:R-:W-:-:S02]  /*0330*/  CS2R R20, SRZ ;  /* 0x0000000000147805 */ /* 0x000fc4000001ff00 */
[----:B------:R-:W-:Y:S02]  /*0340*/  CS2R R22, SRZ ;  /* 0x0000000000167805 */ /* 0x000fe4000001ff00 */
[----:B--2---:R-:W-:Y:S02]  /*0350*/  SEL R8, R8, RZ, !P0 ;  /* 0x000000ff08087207 */ /* 0x004fe40004000000 */
[----:B---3--:R-:W-:-:S03]  /*0360*/  SEL R10, R10, RZ, !P0 ;  /* 0x000000ff0a0a7207 */ /* 0x008fc60004000000 */
[----:B0-----:R-:W-:Y:S01]  /*0370*/  FADD R33, R33, R8 ;  /* 0x0000000821217221 */ /* 0x001fe20000000000 */
[----:B------:R-:W-:Y:S02]  /*0380*/  CS2R R8, SRZ ;  /* 0x0000000000087805 */ /* 0x000fe4000001ff00 */
[----:B----4-:R-:W-:Y:S01]  /*0390*/  SEL R41, R14, RZ, !P0 ;  /* 0x000000ff0e297207 */ /* 0x010fe20004000000 */
[----:B-1----:R-:W-:Y:S01]  /*03a0*/  FADD R39, R39, R10 ;  /* 0x0000000a27277221 */ /* 0x002fe20000000000 */
[----:B------:R-:W-:Y:S02]  /*03b0*/  CS2R R10, SRZ ;  /* 0x00000000000a7805 */ /* 0x000fe4000001ff00 */
[----:B-----5:R-:W-:Y:S01]  /*03c0*/  SEL R43, R16, RZ, !P0 ;  /* 0x000000ff102b7207 */ /* 0x020fe20004000000 */
[----:B------:R-:W-:-:S03]  /*03d0*/  FADD R41, R12, R41 ;  /* 0x000000290c297221 */ /* 0x000fc60000000000 */
[----:B------:R-:W2:Y:S01]  /*03e0*/  @!P0 LDG.E.EF.128 R8, desc[UR6][R30.64] ;  /* 0x000000061e088981 */ /* 0x000ea2000c0e1d00 */
[----:B------:R-:W-:Y:S01]  /*03f0*/  FADD R43, R6, R43 ;  /* 0x0000002b062b7221 */ /* 0x000fe20000000000 */
[----:B------:R-:W-:Y:S01]  /*0400*/  LEA R6, R13, UR4, 0x2 ;  /* 0x000000040d067c11 */ /* 0x000fe2000f8e10ff */
[----:B------:R-:W-:Y:S06]  /*0410*/  BAR.SYNC.DEFER_BLOCKING 0x0 ;  /* 0x0000000000007b1d */ /* 0x000fec0000010000 */
[----:B------:R-:W-:Y:S04]  /*0420*/  STS [R24], R33 ;  /* 0x0000002118007388 */ /* 0x000fe80000000800 */
[----:B------:R-:W-:Y:S04]  /*0430*/  STS [R24+0x800], R39 ;  /* 0x0008002718007388 */ /* 0x000fe80000000800 */
[----:B------:R-:W-:Y:S04]  /*0440*/  STS [R24+0x1000], R41 ;  /* 0x0010002918007388 */ /* 0x000fe80000000800 */
[----:B------:R-:W-:Y:S01]  /*0450*/  STS [R24+0x1800], R43 ;  /* 0x0018002b18007388 */ /* 0x000fe20000000800 */
[----:B------:R-:W-:Y:S06]  /*0460*/  BAR.SYNC.DEFER_BLOCKING 0x0 ;  /* 0x0000000000007b1d */ /* 0x000fec0000010000 */
[----:B------:R-:W-:Y:S02]  /*0470*/  LDS.128 R12, [R6] ;  /* 0x00000000060c7984 */ /* 0x000fe40000000c00 */
[----:B------:R-:W-:Y:S06]  /*0480*/  BAR.SYNC.DEFER_BLOCKING 0x0 ;  /* 0x0000000000007b1d */ /* 0x000fec0000010000 */
[----:B------:R-:W-:Y:S04]  /*0490*/  STS [R24], R33 ;  /* 0x0000002118007388 */ /* 0x000fe80000000800 */
[----:B------:R-:W-:Y:S04]  /*04a0*/  STS [R24+0x800], R39 ;  /* 0x0008002718007388 */ /* 0x000fe80000000800 */
[----:B------:R-:W-:Y:S04]  /*04b0*/  STS [R24+0x1000], R41 ;  /* 0x0010002918007388 */ /* 0x000fe80000000800 */
[----:B------:R-:W-:Y:S01]  /*04c0*/  STS [R24+0x1800], R43 ;  /* 0x0018002b18007388 */ /* 0x000fe20000000800 */
[----:B------:R-:W-:Y:S06]  /*04d0*/  BAR.SYNC.DEFER_BLOCKING 0x0 ;  /* 0x0000000000007b1d */ /* 0x000fec0000010000 */
[----:B------:R-:W3:Y:S04]  /*04e0*/  @!P0 LDG.E.EF.128 R20, desc[UR6][R28.64+0x2000] ;  /* 0x002000061c148981 */ /* 0x000ee8000c0e1d00 */
[----:B------:R-:W0:Y:S04]  /*04f0*/  LDS.128 R16, [R6] ;  /* 0x0000000006107984 */ /* 0x000e280000000c00 */
[----:B0-----:R0:W-:Y:S02]  /*0500*/  @!P0 STG.E.128 desc[UR6][R28.64], R16 ;  /* 0x000000101c008986 */ /* 0x0011e4000c101d06 */
[----:B0-----:R-:W-:-:S02]  /*0510*/  CS2R R16, SRZ ;  /* 0x0000000000107805 */ /* 0x001fc4000001ff00 */
[----:B------:R-:W-:Y:S01]  /*0520*/  CS2R R18, SRZ ;  /* 0x0000000000127805 */ /* 0x000fe2000001ff00 */
[----:B------:R-:W-:Y:S01]  /*0530*/  BAR.SYNC.DEFER_BLOCKING 0x0 ;  /* 0x0000000000007b1d */ /* 0x000fe20000010000 */
[----:B---3--:R-:W-:Y:S02]  /*0540*/  SEL R33, R20, RZ, !P0 ;  /* 0x000000ff14217207 */ /* 0x008fe40004000000 */
[----:B------:R-:W-:Y:S02]  /*0550*/  SEL R39, R21, RZ, !P0 ;  /* 0x000000ff15277207 */ /* 0x000fe40004000000 */
[----:B------:R-:W-:Y:S02]  /*0560*/  SEL R41, R22, RZ, !P0 ;  /* 0x000000ff16297207 */ /* 0x000fe40004000000 */
[----:B------:R-:W-:Y:S01]  /*0570*/  SEL R43, R23, RZ, !P0 ;  /* 0x000000ff172b7207 */ /* 0x000fe20004000000 */
[----:B------:R2:W-:Y:S04]  /*0580*/  STS [R26], R33 ;  /* 0x000000211a007388 */ /* 0x0005e80000000800 */
[----:B------:R-:W-:Y:S04]  /*0590*/  STS [R26+0x8], R39 ;  /* 0x000008271a007388 */ /* 0x000fe80000000800 */
[----:B------:R-:W-:Y:S04]  /*05a0*/  STS [R26+0x10], R41 ;  /* 0x000010291a007388 */ /* 0x000fe80000000800 */
[----:B------:R-:W-:Y:S01]  /*05b0*/  STS [R26+0x18], R43 ;  /* 0x0000182b1a007388 */ /* 0x000fe20000000800 */
[----:B------:R-:W-:Y:S01]  /*05c0*/  BAR.SYNC.DEFER_BLOCKING 0x0 ;  /* 0x0000000000007b1d */ /* 0x000fe20000010000 */
[----:B------:R-:W-:-:S02]  /*05d0*/  CS2R R20, SRZ ;  /* 0x0000000000147805 */ /* 0x000fc4000001ff00 */
[----:B------:R-:W-:-:S04]  /*05e0*/  CS2R R22, SRZ ;  /* 0x0000000000167805 */ /* 0x000fc8000001ff00 */
[----:B------:R-:W3:Y:S04]  /*05f0*/  @!P0 LDG.E.EL R20, desc[UR6][R34.64] ;  /* 0x0000000622148981 */ /* 0x000ee8000c2e1900 */
[----:B------:R-:W4:Y:S04]  /*0600*/  @!P0 LDG.E.EL R21, desc[UR6][R34.64] ;  /* 0x0000000622158981 */ /* 0x000f28000c2e1900 */
[----:B------:R-:W5:Y:S04]  /*0610*/  @!P0 LDG.E.EL R22, desc[UR6][R34.64] ;  /* 0x0000000622168981 */ /* 0x000f68000c2e1900 */
[----:B------:R-:W5:Y:S04]  /*0620*/  @!P0 LDG.E.EL R23, desc[UR6][R34.64] ;  /* 0x0000000622178981 */ /* 0x000f68000c2e1900 */
[----:B------:R-:W5:Y:S01]  /*0630*/  @!P0 LDG.E.EF.128 R16, desc[UR6][R30.64+0x2000] ;  /* 0x002000061e108981 */ /* 0x000f62000c0e1d00 */
[----:B--2---:R-:W-:-:S02]  /*0640*/  SEL R33, R8, RZ, !P0 ;  /* 0x000000ff08217207 */ /* 0x004fc40004000000 */
[----:B------:R-:W-:Y:S01]  /*0650*/  SEL R8, R9, RZ, !P0 ;  /* 0x000000ff09087207 */ /* 0x000fe20004000000 */
[----:B------:R-:W0:Y:S01]  /*0660*/  LDS R39, [R25] ;  /* 0x0000000019277984 */ /* 0x000e220000000800 */
[----:B------:R-:W-:Y:S01]  /*0670*/  SEL R9, R10, RZ, !P0 ;  /* 0x000000ff0a097207 */ /* 0x000fe20004000000 */
[----:B------:R-:W-:Y:S02]  /*0680*/  FADD R32, R33, R12 ;  /* 0x0000000c21207221 */ /* 0x000fe40000000000 */
[----:B------:R-:W-:Y:S01]  /*0690*/  FADD R12, R8, R13 ;  /* 0x0000000d080c7221 */ /* 0x000fe20000000000 */
[----:B------:R-:W1:Y:S01]  /*06a0*/  LDS R33, [R25+0x1000] ;  /* 0x0010000019217984 */ /* 0x000e620000000800 */
[----:B------:R-:W-:-:S03]  /*06b0*/  FADD R14, R9, R14 ;  /* 0x0000000e090e7221 */ /* 0x000fc60000000000 */
[----:B------:R-:W2:Y:S04]  /*06c0*/  LDS R9, [R25+0x2000] ;  /* 0x0020000019097984 */ /* 0x000ea80000000800 */
[----:B------:R-:W0:Y:S01]  /*06d0*/  LDS R13, [R25+0x3000] ;  /* 0x00300000190d7984 */ /* 0x000e220000000800 */
[----:B------:R-:W-:Y:S01]  /*06e0*/  BAR.SYNC.DEFER_BLOCKING 0x0 ;  /* 0x0000000000007b1d */ /* 0x000fe20000010000 */
[----:B------:R-:W-:Y:S02]  /*06f0*/  ISETP.LT.AND P1, PT, R0, 0x100, PT ;  /* 0x000001000000780c */ /* 0x000fe40003f21270 */
[----:B---3--:R-:W-:Y:S02]  /*0700*/  SEL R20, R20, RZ, !P0 ;  /* 0x000000ff14147207 */ /* 0x008fe40004000000 */
[----:B----4-:R-:W-:-:S02]  /*0710*/  SEL R8, R21, RZ, !P0 ;  /* 0x000000ff15087207 */ /* 0x010fc40004000000 */
[----:B-----5:R-:W-:Y:S02]  /*0720*/  SEL R22, R22, RZ, !P0 ;  /* 0x000000ff16167207 */ /* 0x020fe40004000000 */
[----:B------:R-:W-:Y:S01]  /*0730*/  SEL R10, R23, RZ, !P0 ;  /* 0x000000ff170a7207 */ /* 0x000fe20004000000 */
[----:B0-----:R-:W-:Y:S01]  /*0740*/  FADD R39, R39, R20 ;  /* 0x0000001427277221 */ /* 0x001fe20000000000 */
[----:B-1----:R-:W-:Y:S01]  /*0750*/  FADD R33, R33, R8 ;  /* 0x0000000821217221 */ /* 0x002fe20000000000 */
[----:B--2---:R-:W-:Y:S02]  /*0760*/  FADD R9, R9, R22 ;  /* 0x0000001609097221 */ /* 0x004fe40000000000 */
[----:B------:R-:W-:Y:S01]  /*0770*/  FADD R13, R13, R10 ;  /* 0x0000000a0d0d7221 */ /* 0x000fe20000000000 */
[----:B------:R-:W-:Y:S04]  /*0780*/  STS [R24], R39 ;  /* 0x0000002718007388 */ /* 0x000fe80000000800 */
[----:B------:R-:W-:Y:S04]  /*0790*/  STS [R24+0x800], R33 ;  /* 0x0008002118007388 */ /* 0x000fe80000000800 */
[----:B------:R-:W-:Y:S04]  /*07a0*/  STS [R24+0x1000], R9 ;  /* 0x0010000918007388 */ /* 0x000fe80000000800 */
[----:B------:R-:W-:Y:S01]  /*07b0*/  STS [R24+0x1800], R13 ;  /* 0x0018000d18007388 */ /* 0x000fe20000000800 */
[----:B------:R-:W-:Y:S06]  /*07c0*/  BAR.SYNC.DEFER_BLOCKING 0x0 ;  /* 0x0000000000007b1d */ /* 0x000fec0000010000 */
[----:B------:R-:W0:Y:S02]  /*07d0*/  LDS.128 R20, [R6] ;  /* 0x0000000006147984 */ /* 0x000e240000000c00 */
[----:B------:R-:W-:Y:S01]  /*07e0*/  BAR.SYNC.DEFER_BLOCKING 0x0 ;  /* 0x0000000000007b1d */ /* 0x000fe20000010000 */
[----:B------:R-:W-:-:S02]  /*07f0*/  SEL R8, R11, RZ, !P0 ;  /* 0x000000ff0b087207 */ /* 0x000fc40004000000 */
[----:B------:R-:W-:-:S03]  /*0800*/  SEL R11, R16, RZ, !P0 ;  /* 0x000000ff100b7207 */ /* 0x000fc60004000000 */
[----:B------:R-:W-:Y:S01]  /*0810*/  FADD R15, R8, R15 ;  /* 0x0000000f080f7221 */ /* 0x000fe20000000000 */
[----:B------:R-:W-:Y:S02]  /*0820*/  SEL R10, R17, RZ, !P0 ;  /* 0x000000ff110a7207 */ /* 0x000fe40004000000 */
[----:B------:R-:W-:Y:S01]  /*0830*/  SEL R16, R19, RZ, !P0 ;  /* 0x000000ff13107207 */ /* 0x000fe20004000000 */
[----:B------:R-:W-:Y:S01]  /*0840*/  STS [R24], R39 ;  /* 0x0000002718007388 */ /* 0x000fe20000000800 */
[----:B0-----:R-:W-:Y:S01]  /*0850*/  FADD R8, R11, R20 ;  /* 0x000000140b087221 */ /* 0x001fe20000000000 */
[----:B------:R-:W-:Y:S01]  /*0860*/  SEL R20, RZ, 0x3f800000, !P1 ;  /* 0x3f800000ff147807 */ /* 0x000fe20004800000 */
[----:B------:R-:W-:-:S04]  /*0870*/  FADD R21, R10, R21 ;  /* 0x000000150a157221 */ /* 0x000fc80000000000 */
[----:B------:R-:W-:Y:S01]  /*0880*/  FADD R17, R20, 1 ;  /* 0x3f80000014117421 */ /* 0x000fe20000000000 */
[----:B------:R-:W-:Y:S03]  /*0890*/  STS [R24+0x800], R33 ;  /* 0x0008002118007388 */ /* 0x000fe60000000800 */
[----:B------:R-:W0:Y:S01]  /*08a0*/  MUFU.RCP R10, R17 ;  /* 0x00000011000a7308 */ /* 0x000e220000001000 */
[----:B------:R-:W-:Y:S01]  /*08b0*/  STS [R24+0x1000], R9 ;  /* 0x0010000918007388 */ /* 0x000fe20000000800 */
[----:B------:R-:W-:-:S03]  /*08c0*/  SEL R11, R18, RZ, !P0 ;  /* 0x000000ff120b7207 */ /* 0x000fc60004000000 */
[----:B------:R1:W-:Y:S01]  /*08d0*/  STS [R24+0x1800], R13 ;  /* 0x0018000d18007388 */ /* 0x0003e20000000800 */
[----:B------:R-:W-:-:S05]  /*08e0*/  FSEL R18, R12, RZ, !P0 ;  /* 0x000000ff0c127208 */ /* 0x000fca0004000000 */
[----:B------:R-:W-:Y:S01]  /*08f0*/  FADD R35, -R18, R21 ;  /* 0x0000001512237221 */ /* 0x000fe20000000100 */
[----:B------:R-:W-:-:S03]  /*0900*/  FADD R22, R11, R22 ;  /* 0x000000160b167221 */ /* 0x000fc60000000000 */
[----:B0-----:R-:W-:Y:S01]  /*0910*/  FFMA R12, R35, R10, R18 ;  /* 0x0000000a230c7223 */ /* 0x001fe20000000012 */
[----:B------:R-:W-:Y:S01]  /*0920*/  @!P0 MOV R20, R17 ;  /* 0x0000001100148202 */ /* 0x000fe20000000f00 */
[----:B------:R-:W-:Y:S01]  /*0930*/  FADD R11, R16, R23 ;  /* 0x00000017100b7221 */ /* 0x000fe20000000000 */
[----:B------:R-:W-:Y:S01]  /*0940*/  FSEL R19, R32, RZ, !P0 ;  /* 0x000000ff20137208 */ /* 0x000fe20004000000 */
[----:B------:R-:W-:Y:S01]  /*0950*/  FADD R32, R21, -R12 ;  /* 0x8000000c15207221 */ /* 0x000fe20000000000 */
[----:B------:R-:W-:Y:S02]  /*0960*/  FSEL R17, R14, RZ, !P0 ;  /* 0x000000ff0e117208 */ /* 0x000fe40004000000 */
[----:B------:R-:W-:Y:S02]  /*0970*/  FSEL R16, R15, RZ, !P0 ;  /* 0x000000ff0f107208 */ /* 0x000fe40004000000 */
[----:B------:R-:W-:Y:S02]  /*0980*/  CS2R R14, SRZ ;  /* 0x00000000000e7805 */ /* 0x000fe4000001ff00 */
[----:B------:R-:W-:-:S02]  /*0990*/  @!P0 MOV R18, R12 ;  /* 0x0000000c00128202 */ /* 0x000fc40000000f00 */
[----:B-1----:R-:W-:Y:S01]  /*09a0*/  CS2R R12, SRZ ;  /* 0x00000000000c7805 */ /* 0x002fe2000001ff00 */
[----:B------:R-:W-:Y:S06]  /*09b0*/  BAR.SYNC.DEFER_BLOCKING 0x0 ;  /* 0x0000000000007b1d */ /* 0x000fec0000010000 */
[----:B------:R-:W2:Y:S01]  /*09c0*/  @!P0 LDG.E.EF.128 R12, desc[UR6][R28.64+0x4000] ;  /* 0x004000061c0c8981 */ /* 0x000ea2000c0e1d00 */
[----:B------:R-:W-:Y:S01]  /*09d0*/  FADD R38, -R19, R8 ;  /* 0x0000000813267221 */ /* 0x000fe20000000100 */
[----:B------:R-:W-:Y:S01]  /*09e0*/  FADD R34, -R17, R22 ;  /* 0x0000001611227221 */ /* 0x000fe20000000100 */
[----:B------:R-:W-:-:S02]  /*09f0*/  FADD R33, -R16, R11 ;  /* 0x0000000b10217221 */ /* 0x000fc40000000100 */
[-C--:B------:R-:W-:Y:S01]  /*0a00*/  FFMA R41, R38, R10.reuse, R19 ;  /* 0x0000000a26297223 */ /* 0x080fe20000000013 */
[-C--:B------:R-:W-:Y:S01]  /*0a10*/  FFMA R9, R34, R10.reuse, R17 ;  /* 0x0000000a22097223 */ /* 0x080fe20000000011 */
[----:B------:R-:W-:Y:S02]  /*0a20*/  FFMA R10, R33, R10, R16 ;  /* 0x0000000a210a7223 */ /* 0x000fe40000000010 */
[----:B------:R-:W-:Y:S01]  /*0a30*/  FADD R23, R8, -R41 ;  /* 0x8000002908177221 */ /* 0x000fe20000000000 */
[----:B------:R-:W-:Y:S01]  /*0a40*/  FADD R22, R22, -R9 ;  /* 0x8000000916167221 */ /* 0x000fe20000000000 */
[----:B------:R-:W-:Y:S01]  /*0a50*/  @!P0 MOV R17, R9 ;  /* 0x0000000900118202 */ /* 0x000fe20000000f00 */
[----:B------:R-:W-:Y:S01]  /*0a60*/  FADD R21, R11, -R10 ;  /* 0x8000000a0b157221 */ /* 0x000fe20000000000 */
[----:B------:R-:W-:Y:S02]  /*0a70*/  @!P0 MOV R16, R10 ;  /* 0x0000000a00108202 */ /* 0x000fe40000000f00 */
[----:B------:R-:W0:Y:S01]  /*0a80*/  LDS.128 R8, [R6] ;  /* 0x0000000006087984 */ /* 0x000e220000000c00 */
[----:B------:R-:W-:-:S05]  /*0a90*/  IADD3 R27, R27, 0x1, RZ ;  /* 0x000000011b1b7810 */ /* 0x000fca0007ffe0ff */
[----:B------:R-:W-:Y:S01]  /*0aa0*/  IMAD.WIDE R36, R27, 0x4, R36 ;  /* 0x000000041b247825 */ /* 0x000fe200078e0224 */
[----:B0-----:R0:W-:Y:S01]  /*0ab0*/  @!P0 STG.E.128 desc[UR6][R28.64+0x2000], R8 ;  /* 0x002000081c008986 */ /* 0x0011e2000c101d06 */
[----:B------:R-:W-:Y:S01]  /*0ac0*/  BAR.SYNC.DEFER_BLOCKING 0x0 ;  /* 0x0000000000007b1d */ /* 0x000fe20000010000 */
[----:B--2---:R-:W-:Y:S02]  /*0ad0*/  SEL R27, R12, RZ, !P0 ;  /* 0x000000ff0c1b7207 */ /* 0x004fe40004000000 */
[----:B------:R-:W-:Y:S02]  /*0ae0*/  SEL R39, R13, RZ, !P0 ;  /* 0x000000ff0d277207 */ /* 0x000fe40004000000 */
[----:B0-----:R-:W-:Y:S02]  /*0af0*/  SEL R9, R14, RZ, !P0 ;  /* 0x000000ff0e097207 */ /* 0x001fe40004000000 */
[----:B------:R-:W-:Y:S01]  /*0b00*/  SEL R11, R15, RZ, !P0 ;  /* 0x000000ff0f0b7207 */ /* 0x000fe20004000000 */
[----:B------:R-:W-:Y:S04]  /*0b10*/  STS [R26], R27 ;  /* 0x0000001b1a007388 */ /* 0x000fe80000000800 */
[----:B------:R-:W-:Y:S04]  /*0b20*/  STS [R26+0x8], R39 ;  /* 0x000008271a007388 */ /* 0x000fe80000000800 */
[----:B------:R0:W-:Y:S04]  /*0b30*/  STS [R26+0x10], R9 ;  /* 0x000010091a007388 */ /* 0x0001e80000000800 */
[----:B------:R1:W-:Y:S01]  /*0b40*/  STS [R26+0x18], R11 ;  /* 0x0000180b1a007388 */ /* 0x0003e20000000800 */
[----:B------:R-:W-:Y:S01]  /*0b50*/  BAR.SYNC.DEFER_BLOCKING 0x0 ;  /* 0x0000000000007b1d */ /* 0x000fe20000010000 */
[----:B------:R-:W-:-:S02]  /*0b60*/  CS2R R14, SRZ ;  /* 0x00000000000e7805 */ /* 0x000fc4000001ff00 */
[----:B------:R-:W-:-:S04]  /*0b70*/  CS2R R12, SRZ ;  /* 0x00000000000c7805 */ /* 0x000fc8000001ff00 */
[----:B------:R-:W2:Y:S04]  /*0b80*/  @!P0 LDG.E.EL R15, desc[UR6][R36.64] ;  /* 0x00000006240f8981 */ /* 0x000ea8000c2e1900 */
[----:B------:R-:W3:Y:S04]  /*0b90*/  @!P0 LDG.E.EL R14, desc[UR6][R36.64] ;  /* 0x00000006240e8981 */ /* 0x000ee8000c2e1900 */
[----:B------:R-:W4:Y:S04]  /*0ba0*/  @!P0 LDG.E.EL R13, desc[UR6][R36.64] ;  /* 0x00000006240d8981 */ /* 0x000f28000c2e1900 */
[----:B------:R-:W5:Y:S01]  /*0bb0*/  @!P0 LDG.E.EL R12, desc[UR6][R36.64] ;  /* 0x00000006240c8981 */ /* 0x000f62000c2e1900 */
[----:B0-----:R-:W-:-:S02]  /*0bc0*/  CS2R R8, SRZ ;  /* 0x0000000000087805 */ /* 0x001fc4000001ff00 */
[----:B-1----:R-:W-:Y:S02]  /*0bd0*/  CS2R R10, SRZ ;  /* 0x00000000000a7805 */ /* 0x002fe4000001ff00 */
[----:B------:R-:W-:Y:S01]  /*0be0*/  @!P0 MOV R19, R41 ;  /* 0x0000002900138202 */ /* 0x000fe20000000f00 */
[----:B------:R-:W-:Y:S01]  /*0bf0*/  FFMA R22, R34, R22, RZ ;  /* 0x0000001622167223 */ /* 0x000fe200000000ff */
[----:B------:R-:W-:Y:S04]  /*0c00*/  LDS R45, [R25+0x1000] ;  /* 0x00100000192d7984 */ /* 0x000fe80000000800 */
[----:B------:R-:W5:Y:S04]  /*0c10*/  @!P0 LDG.E.EF.128 R8, desc[UR6][R30.64+0x4000] ;  /* 0x004000061e088981 */ /* 0x000f68000c0e1d00 */
[----:B------:R-:W0:Y:S04]  /*0c20*/  LDS R34, [R25] ;  /* 0x0000000019227984 */ /* 0x000e280000000800 */
[----:B------:R-:W1:Y:S04]  /*0c30*/  LDS R43, [R25+0x2000] ;  /* 0x00200000192b7984 */ /* 0x000e680000000800 */
[----:B------:R-:W0:Y:S01]  /*0c40*/  LDS R41, [R25+0x3000] ;  /* 0x0030000019297984 */ /* 0x000e220000000800 */
[----:B------:R-:W-:Y:S01]  /*0c50*/  FFMA R21, R33, R21, RZ ;  /* 0x0000001521157223 */ /* 0x000fe200000000ff */
[----:B------:R-:W-:-:S05]  /*0c60*/  FADD R33, R20, 1 ;  /* 0x3f80000014217421 */ /* 0x000fca0000000000 */
[C---:B------:R-:W-:Y:S02]  /*0c70*/  FSETP.GEU.AND P2, PT, |R33|.reuse, 1.175494350822287508e-38, PT ;  /* 0x008000002100780b */ /* 0x040fe40003f4e200 */
[----:B------:R-:W-:Y:S01]  /*0c80*/  FSETP.GT.AND P1, PT, |R33|, 8.50705917302346158658e+37, PT ;  /* 0x7e8000002100780b */ /* 0x000fe20003f24200 */
[----:B------:R-:W-:Y:S01]  /*0c90*/  FFMA R23, R38, R23, RZ ;  /* 0x0000001726177223 */ /* 0x000fe200000000ff */
[----:B------:R-:W-:-:S04]  /*0ca0*/  FFMA R32, R35, R32, RZ ;  /* 0x0000002023207223 */ /* 0x000fc800000000ff */
[----:B------:R-:W-:Y:S02]  /*0cb0*/  FSEL R23, R23, RZ, !P0 ;  /* 0x000000ff17177208 */ /* 0x000fe40004000000 */
[----:B------:R-:W-:Y:S01]  /*0cc0*/  FSEL R22, R22, RZ, !P0 ;  /* 0x000000ff16167208 */ /* 0x000fe20004000000 */
[----:B------:R-:W-:Y:S01]  /*0cd0*/  BAR.SYNC.DEFER_BLOCKING 0x0 ;  /* 0x0000000000007b1d */ /* 0x000fe20000010000 */
[----:B--2---:R-:W-:Y:S02]  /*0ce0*/  SEL R15, R15, RZ, !P0 ;  /* 0x000000ff0f0f7207 */ /* 0x004fe40004000000 */
[----:B---3--:R-:W-:Y:S02]  /*0cf0*/  SEL R14, R14, RZ, !P0 ;  /* 0x000000ff0e0e7207 */ /* 0x008fe40004000000 */
[----:B----4-:R-:W-:Y:S02]  /*0d00*/  SEL R26, R13, RZ, !P0 ;  /* 0x000000ff0d1a7207 */ /* 0x010fe40004000000 */
[----:B-----5:R-:W-:Y:S01]  /*0d10*/  SEL R12, R12, RZ, !P0 ;  /* 0x000000ff0c0c7207 */ /* 0x020fe20004000000 */
[----:B0-----:R-:W-:Y:S01]  /*0d20*/  FADD R34, R34, R15 ;  /* 0x0000000f22227221 */ /* 0x001fe20000000000 */
[----:B------:R-:W-:Y:S01]  /*0d30*/  FADD R45, R45, R14 ;  /* 0x0000000e2d2d7221 */ /* 0x000fe20000000000 */
[----:B-1----:R-:W-:-:S02]  /*0d40*/  FADD R43, R43, R26 ;  /* 0x0000001a2b2b7221 */ /* 0x002fc40000000000 */
[----:B------:R-:W-:Y:S01]  /*0d50*/  FADD R41, R41, R12 ;  /* 0x0000000c29297221 */ /* 0x000fe20000000000 */
[----:B------:R-:W-:Y:S04]  /*0d60*/  STS [R24], R34 ;  /* 0x0000002218007388 */ /* 0x000fe80000000800 */
[----:B------:R-:W-:Y:S04]  /*0d70*/  STS [R24+0x800], R45 ;  /* 0x0008002d18007388 */ /* 0x000fe80000000800 */
[----:B------:R-:W-:Y:S04]  /*0d80*/  STS [R24+0x1000], R43 ;  /* 0x0010002b18007388 */ /* 0x000fe80000000800 */
[----:B------:R-:W-:Y:S01]  /*0d90*/  STS [R24+0x1800], R41 ;  /* 0x0018002918007388 */ /* 0x000fe20000000800 */
[----:B------:R-:W-:Y:S06]  /*0da0*/  BAR.SYNC.DEFER_BLOCKING 0x0 ;  /* 0x0000000000007b1d */ /* 0x000fec0000010000 */
[----:B------:R-:W0:Y:S01]  /*0db0*/  LDS.128 R12, [R6] ;  /* 0x00000000060c7984 */ /* 0x000e220000000c00 */
[----:B------:R-:W-:Y:S01]  /*0dc0*/  SEL R25, R8, RZ, !P0 ;  /* 0x000000ff08197207 */ /* 0x000fe20004000000 */
[----:B------:R-:W-:Y:S01]  /*0dd0*/  FMUL R26, R33, 0.25 ;  /* 0x3e800000211a7820 */ /* 0x000fe20000400000 */
[----:B------:R-:W-:-:S02]  /*0de0*/  SEL R8, R9, RZ, !P0 ;  /* 0x000000ff09087207 */ /* 0x000fc40004000000 */
[----:B------:R-:W-:Y:S01]  /*0df0*/  SEL R9, R10, RZ, !P0 ;  /* 0x000000ff0a097207 */ /* 0x000fe20004000000 */
[----:B0-----:R-:W-:Y:S01]  /*0e00*/  FADD R12, R25, R12 ;  /* 0x0000000c190c7221 */ /* 0x001fe20000000000 */
[----:B------:R-:W-:Y:S01]  /*0e10*/  FSEL R25, R26, R33, P1 ;  /* 0x000000211a197208 */ /* 0x000fe20000800000 */
[----:B------:R-:W-:Y:S01]  /*0e20*/  FADD R13, R8, R13 ;  /* 0x0000000d080d7221 */ /* 0x000fe20000000000 */
[----:B------:R-:W-:-:S03]  /*0e30*/  SEL R8, R11, RZ, !P0 ;  /* 0x000000ff0b087207 */ /* 0x000fc60004000000 */
[----:B------:R-:W-:Y:S02]  /*0e40*/  @!P2 FMUL R25, R25, 16777216 ;  /* 0x4b8000001919a820 */ /* 0x000fe40000400000 */
[----:B------:R-:W-:Y:S01]  /*0e50*/  FADD R39, R8, R15 ;  /* 0x0000000f08277221 */ /* 0x000fe20000000000 */
[----:B------:R-:W-:Y:S01]  /*0e60*/  FADD R8, -R19, R12 ;  /* 0x0000000c13087221 */ /* 0x000fe20000000100 */
[----:B------:R-:W-:Y:S02]  /*0e70*/  FADD R14, R9, R14 ;  /* 0x0000000e090e7221 */ /* 0x000fe40000000000 */
[----:B------:R-:W0:Y:S01]  /*0e80*/  MUFU.RCP R25, R25 ;  /* 0x0000001900197308 */ /* 0x000e220000001000 */
[----:B------:R-:W-:-:S05]  /*0e90*/  FMUL R9, R8, 0.25 ;  /* 0x3e80000008097820 */ /* 0x000fca0000400000 */
[----:B------:R-:W-:-:S05]  /*0ea0*/  FSEL R10, R9, R8, P1 ;  /* 0x00000008090a7208 */ /* 0x000fca0000800000 */
[----:B------:R-:W-:-:S04]  /*0eb0*/  @!P2 FMUL R10, R10, 16777216 ;  /* 0x4b8000000a0aa820 */ /* 0x000fc80000400000 */
[----:B0-----:R-:W-:Y:S01]  /*0ec0*/  FFMA R35, R25, R10, R19 ;  /* 0x0000000a19237223 */ /* 0x001fe20000000013 */
[----:B------:R-:W-:-:S03]  /*0ed0*/  FADD R9, -R18, R13 ;  /* 0x0000000d12097221 */ /* 0x000fc60000000100 */
[----:B------:R-:W-:-:S04]  /*0ee0*/  FADD R12, R12, -R35 ;  /* 0x800000230c0c7221 */ /* 0x000fc80000000000 */
[----:B------:R-:W-:Y:S01]  /*0ef0*/  @!P0 FFMA R23, R8, R12, R23 ;  /* 0x0000000c08178223 */ /* 0x000fe20000000017 */
[----:B------:R-:W-:-:S05]  /*0f00*/  FMUL R8, R9, 0.25 ;  /* 0x3e80000009087820 */ /* 0x000fca0000400000 */
[----:B------:R-:W-:-:S05]  /*0f10*/  FSEL R8, R8, R9, P1 ;  /* 0x0000000908087208 */ /* 0x000fca0000800000 */
[----:B------:R-:W-:Y:S01]  /*0f20*/  @!P2 FMUL R8, R8, 16777216 ;  /* 0x4b8000000808a820 */ /* 0x000fe20000400000 */
[----:B------:R-:W-:-:S03]  /*0f30*/  FSEL R24, R32, RZ, !P0 ;  /* 0x000000ff20187208 */ /* 0x000fc60004000000 */
[----:B------:R-:W-:-:S04]  /*0f40*/  FFMA R27, R25, R8, R18 ;  /* 0x00000008191b7223 */ /* 0x000fc80000000012 */
[----:B------:R-:W-:-:S04]  /*0f50*/  FADD R13, R13, -R27 ;  /* 0x8000001b0d0d7221 */ /* 0x000fc80000000000 */
[----:B------:R-:W-:Y:S01]  /*0f60*/  @!P0 FFMA R24, R9, R13, R24 ;  /* 0x0000000d09188223 */ /* 0x000fe20000000018 */
[----:B------:R-:W-:Y:S01]  /*0f70*/  FADD R9, -R17, R14 ;  /* 0x0000000e11097221 */ /* 0x000fe20000000100 */
[----:B------:R-:W-:Y:S01]  /*0f80*/  LEA R32, R7, UR4, 0x2 ;  /* 0x0000000407207c11 */ /* 0x000fe2000f8e10ff */
[----:B------:R-:W-:Y:S02]  /*0f90*/  BAR.SYNC.DEFER_BLOCKING 0x0 ;  /* 0x0000000000007b1d */ /* 0x000fe40000010000 */
[----:B------:R-:W-:-:S05]  /*0fa0*/  FMUL R8, R9, 0.25 ;  /* 0x3e80000009087820 */ /* 0x000fca0000400000 */
[----:B------:R-:W-:-:S05]  /*0fb0*/  FSEL R8, R8, R9, P1 ;  /* 0x0000000908087208 */ /* 0x000fca0000800000 */
[----:B------:R-:W-:Y:S01]  /*0fc0*/  @!P2 FMUL R8, R8, 16777216 ;  /* 0x4b8000000808a820 */ /* 0x000fe20000400000 */
[----:B------:R0:W-:Y:S04]  /*0fd0*/  STS [R32], R34 ;  /* 0x0000002220007388 */ /* 0x0001e80000000800 */
[----:B------:R-:W-:Y:S04]  /*0fe0*/  STS [R32+0x800], R45 ;  /* 0x0008002d20007388 */ /* 0x000fe80000000800 */
[----:B------:R-:W-:Y:S04]  /*0ff0*/  STS [R32+0x1000], R43 ;  /* 0x0010002b20007388 */ /* 0x000fe80000000800 */
[----:B------:R-:W-:Y:S01]  /*1000*/  STS [R32+0x1800], R41 ;  /* 0x0018002920007388 */ /* 0x000fe20000000800 */
[----:B------:R-:W-:-:S04]  /*1010*/  FFMA R26, R25, R8, R17 ;  /* 0x00000008191a7223 */ /* 0x000fc80000000011 */
[----:B------:R-:W-:Y:S01]  /*1020*/  FADD R14, R14, -R26 ;  /* 0x8000001a0e0e7221 */ /* 0x000fe20000000000 */
[----:B------:R-:W-:-:S03]  /*1030*/  CS2R R12, SRZ ;  /* 0x00000000000c7805 */ /* 0x000fc6000001ff00 */
[----:B------:R-:W-:Y:S01]  /*1040*/  @!P0 FFMA R22, R9, R14, R22 ;  /* 0x0000000e09168223 */ /* 0x000fe20000000016 */
[----:B------:R-:W-:Y:S01]  /*1050*/  CS2R R14, SRZ ;  /* 0x00000000000e7805 */ /* 0x000fe2000001ff00 */
[----:B------:R-:W-:Y:S06]  /*1060*/  BAR.SYNC.DEFER_BLOCKING 0x0 ;  /* 0x0000000000007b1d */ /* 0x000fec0000010000 */
[----:B------:R-:W2:Y:S01]  /*1070*/  @!P0 LDG.E.EF.128 R12, desc[UR6][R28.64+0x6000] ;  /* 0x006000061c0c8981 */ /* 0x000ea2000c0e1d00 */
[----:B------:R-:W-:-:S04]  /*1080*/  FADD R38, -R16, R39 ;  /* 0x0000002710267221 */ /* 0x000fc80000000100 */
[----:B------:R-:W-:-:S05]  /*1090*/  FMUL R9, R38, 0.25 ;  /* 0x3e80000026097820 */ /* 0x000fca0000400000 */
[----:B------:R-:W-:-:S05]  /*10a0*/  FSEL R9, R9, R38, P1 ;  /* 0x0000002609097208 */ /* 0x000fca0000800000 */
[----:B------:R-:W-:-:S04]  /*10b0*/  @!P2 FMUL R9, R9, 16777216 ;  /* 0x4b8000000909a820 */ /* 0x000fc80000400000 */
[----:B------:R-:W-:Y:S02]  /*10c0*/  FFMA R25, R25, R9, R16 ;  /* 0x0000000919197223 */ /* 0x000fe40000000010 */
[----:B------:R-:W1:Y:S01]  /*10d0*/  LDS.128 R8, [R6] ;  /* 0x0000000006087984 */ /* 0x000e620000000c00 */
[----:B0-----:R-:W-:Y:S01]  /*10e0*/  FSEL R34, R21, RZ, !P0 ;  /* 0x000000ff15227208 */ /* 0x001fe20004000000 */
[----:B------:R-:W-:Y:S01]  /*10f0*/  FADD R39, R39, -R25 ;  /* 0x8000001927277221 */ /* 0x000fe20000000000 */
[----:B------:R-:W-:-:S03]  /*1100*/  SHF.L.U32 R21, R5, 0x2, RZ ;  /* 0x0000000205157819 */ /* 0x000fc600000006ff */
[----:B------:R-:W-:Y:S01]  /*1110*/  @!P0 FFMA R34, R38, R39, R34 ;  /* 0x0000002726228223 */ /* 0x000fe20000000022 */
[----:B------:R-:W-:Y:S01]  /*1120*/  LOP3.LUT R38, R21, 0x7fc, RZ, 0xc0, !PT ;  /* 0x000007fc15267812 */ /* 0x000fe200078ec0ff */
[----:B-1----:R0:W-:Y:S03]  /*1130*/  @!P0 STG.E.128 desc[UR6][R28.64+0x4000], R8 ;  /* 0x004000081c008986 */ /* 0x0021e6000c101d06 */
[----:B0-----:R-:W-:Y:S01]  /*1140*/  LEA R8, R38, UR4, 0x3 ;  /* 0x0000000426087c11 */ /* 0x001fe2000f8e18ff */
[----:B------:R-:W-:Y:S01]  /*1150*/  HFMA2.MMA R9, -RZ, RZ, 0, 0 ;  /* 0x00000000ff097435 */ /* 0x000fe200000001ff */
[----:B------:R-:W-:Y:S01]  /*1160*/  BAR.SYNC.DEFER_BLOCKING 0x0 ;  /* 0x0000000000007b1d */ /* 0x000fe20000010000 */
[----:B------:R-:W-:Y:S02]  /*1170*/  CS2R R10, SRZ ;  /* 0x00000000000a7805 */ /* 0x000fe4000001ff00 */
[----:B--2---:R-:W-:-:S02]  /*1180*/  SEL R39, R12, RZ, !P0 ;  /* 0x000000ff0c277207 */ /* 0x004fc40004000000 */
[----:B------:R-:W-:Y:S02]  /*1190*/  SEL R13, R13, RZ, !P0 ;  /* 0x000000ff0d0d7207 */ /* 0x000fe40004000000 */
[----:B------:R-:W-:Y:S02]  /*11a0*/  SEL R41, R14, RZ, !P0 ;  /* 0x000000ff0e297207 */ /* 0x000fe40004000000 */
[----:B------:R-:W-:Y:S01]  /*11b0*/  SEL R15, R15, RZ, !P0 ;  /* 0x000000ff0f0f7207 */ /* 0x000fe20004000000 */
[----:B------:R-:W-:Y:S04]  /*11c0*/  STS [R8], R39 ;  /* 0x0000002708007388 */ /* 0x000fe80000000800 */
[----:B------:R-:W-:Y:S04]  /*11d0*/  STS [R8+0x8], R13 ;  /* 0x0000080d08007388 */ /* 0x000fe80000000800 */
[----:B------:R-:W-:Y:S04]  /*11e0*/  STS [R8+0x10], R41 ;  /* 0x0000102908007388 */ /* 0x000fe80000000800 */
[----:B------:R-:W-:Y:S01]  /*11f0*/  STS [R8+0x18], R15 ;  /* 0x0000180f08007388 */ /* 0x000fe20000000800 */
[----:B------:R-:W-:Y:S06]  /*1200*/  BAR.SYNC.DEFER_BLOCKING 0x0 ;  /* 0x0000000000007b1d */ /* 0x000fec0000010000 */
[----:B------:R-:W2:Y:S04]  /*1210*/  @!P0 LDG.E.EL R9, desc[UR6][R36.64] ;  /* 0x0000000624098981 */ /* 0x000ea8000c2e1900 */
[----:B------:R-:W3:Y:S04]  /*1220*/  @!P0 LDG.E.EL R10, desc[UR6][R36.64] ;  /* 0x00000006240a8981 */ /* 0x000ee8000c2e1900 */
[----:B------:R-:W4:Y:S01]  /*1230*/  @!P0 LDG.E.EL R11, desc[UR6][R36.64] ;  /* 0x00000006240b8981 */ /* 0x000f22000c2e1900 */
[----:B------:R-:W-:-:S06]  /*1240*/  MOV R12, RZ ;  /* 0x000000ff000c7202 */ /* 0x000fcc0000000f00 */
[----:B------:R0:W5:Y:S01]  /*1250*/  @!P0 LDG.E.EL R12, desc[UR6][R36.64] ;  /* 0x00000006240c8981 */ /* 0x000162000c2e1900 */
[----:B------:R-:W-:-:S05]  /*1260*/  LEA R38, R7, UR4, 0x3 ;  /* 0x0000000407267c11 */ /* 0x000fca000f8e18ff */
[----:B------:R-:W0:Y:S01]  /*1270*/  LDS R8, [R38+0x2000] ;  /* 0x0020000026087984 */ /* 0x000e220000000800 */
[----:B------:R-:W-:-:S03]  /*1280*/  FSEL R20, R33, R20, !P0 ;  /* 0x0000001421147208 */ /* 0x000fc60004000000 */
[----:B------:R-:W1:Y:S04]  /*1290*/  LDS R13, [R38] ;  /* 0x00000000260d7984 */ /* 0x000e680000000800 */
[----:B------:R-:W0:Y:S04]  /*12a0*/  LDS R33, [R38+0x1000] ;  /* 0x0010000026217984 */ /* 0x000e280000000800 */
[----:B------:R-:W0:Y:S01]  /*12b0*/  LDS R39, [R38+0x3000] ;  /* 0x0030000026277984 */ /* 0x000e220000000800 */
[----:B------:R-:W-:Y:S02]  /*12c0*/  @!P0 MOV R19, R35 ;  /* 0x0000002300138202 */ /* 0x000fe40000000f00 */
[----:B--2---:R-:W-:-:S02]  /*12d0*/  SEL R40, R9, RZ, !P0 ;  /* 0x000000ff09287207 */ /* 0x004fc40004000000 */
[----:B---3--:R-:W-:-:S05]  /*12e0*/  SEL R9, R10, RZ, !P0 ;  /* 0x000000ff0a097207 */ /* 0x008fca0004000000 */
[----:B0-----:R-:W-:Y:S01]  /*12f0*/  FADD R37, R8, R9 ;  /* 0x0000000908257221 */ /* 0x001fe20000000000 */
[----:B------:R-:W-:Y:S01]  /*1300*/  HFMA2.MMA R8, -RZ, RZ, 0, 0 ;  /* 0x00000000ff087435 */ /* 0x000fe200000001ff */
[----:B----4-:R-:W-:Y:S02]  /*1310*/  SEL R14, R11, RZ, !P0 ;  /* 0x000000ff0b0e7207 */ /* 0x010fe40004000000 */
[----:B------:R-:W-:Y:S02]  /*1320*/  CS2R R10, SRZ ;  /* 0x00000000000a7805 */ /* 0x000fe4000001ff00 */
[----:B------:R-:W-:-:S06]  /*1330*/  MOV R9, RZ ;  /* 0x000000ff00097202 */ /* 0x000fcc0000000f00 */
[----:B------:R-:W2:Y:S01]  /*1340*/  @!P0 LDG.E.EF.128 R8, desc[UR6][R30.64+0x6000] ;  /* 0x006000061e088981 */ /* 0x000ea2000c0e1d00 */
[----:B------:R-:W-:Y:S01]  /*1350*/  BAR.SYNC.DEFER_BLOCKING 0x0 ;  /* 0x0000000000007b1d */ /* 0x000fe20000010000 */
[----:B-----5:R-:W-:Y:S01]  /*1360*/  SEL R12, R12, RZ, !P0 ;  /* 0x000000ff0c0c7207 */ /* 0x020fe20004000000 */
[----:B-1----:R-:W-:Y:S01]  /*1370*/  FADD R35, R13, R14 ;  /* 0x0000000e0d237221 */ /* 0x002fe20000000000 */
[----:B------:R-:W-:-:S03]  /*1380*/  FADD R33, R33, R40 ;  /* 0x0000002821217221 */ /* 0x000fc60000000000 */
[----:B------:R-:W-:Y:S01]  /*1390*/  FADD R39, R39, R12 ;  /* 0x0000000c27277221 */ /* 0x000fe20000000000 */
[----:B------:R-:W-:Y:S04]  /*13a0*/  STS [R32], R35 ;  /* 0x0000002320007388 */ /* 0x000fe80000000800 */
[----:B------:R-:W-:Y:S04]  /*13b0*/  STS [R32+0x800], R33 ;  /* 0x0008002120007388 */ /* 0x000fe80000000800 */
[----:B------:R-:W-:Y:S04]  /*13c0*/  STS [R32+0x1000], R37 ;  /* 0x0010002520007388 */ /* 0x000fe80000000800 */
[----:B------:R-:W-:Y:S01]  /*13d0*/  STS [R32+0x1800], R39 ;  /* 0x0018002720007388 */ /* 0x000fe20000000800 */
[----:B------:R-:W-:Y:S06]  /*13e0*/  BAR.SYNC.DEFER_BLOCKING 0x0 ;  /* 0x0000000000007b1d */ /* 0x000fec0000010000 */
[----:B------:R-:W0:Y:S01]  /*13f0*/  LDS.128 R12, [R6] ;  /* 0x00000000060c7984 */ /* 0x000e220000000c00 */
[----:B------:R-:W-:-:S02]  /*1400*/  @!P0 MOV R18, R27 ;  /* 0x0000001b00128202 */ /* 0x000fc40000000f00 */
[----:B------:R-:W-:Y:S02]  /*1410*/  @!P0 MOV R17, R26 ;  /* 0x0000001a00118202 */ /* 0x000fe40000000f00 */
[----:B------:R-:W-:Y:S01]  /*1420*/  @!P0 MOV R16, R25 ;  /* 0x0000001900108202 */ /* 0x000fe20000000f00 */
[----:B------:R-:W-:Y:S01]  /*1430*/  BAR.SYNC.DEFER_BLOCKING 0x0 ;  /* 0x0000000000007b1d */ /* 0x000fe20000010000 */
[----:B--2---:R-:W-:Y:S01]  /*1440*/  SEL R27, R8, RZ, !P0 ;  /* 0x000000ff081b7207 */ /* 0x004fe20004000000 */
[----:B------:R-:W-:-:S05]  /*1450*/  FADD R8, R20, 1 ;  /* 0x3f80000014087421 */ /* 0x000fca0000000000 */
[C---:B------:R-:W-:Y:S01]  /*1460*/  FSETP.GEU.AND P3, PT, |R8|.reuse, 1.175494350822287508e-38, PT ;  /* 0x008000000800780b */ /* 0x040fe20003f6e200 */
[----:B0-----:R-:W-:Y:S01]  /*1470*/  FADD R26, R27, R12 ;  /* 0x0000000c1b1a7221 */ /* 0x001fe20000000000 */
[C---:B------:R-:W-:Y:S01]  /*1480*/  FMUL R27, R8.reuse, 0.25 ;  /* 0x3e800000081b7820 */ /* 0x040fe20000400000 */
[----:B------:R-:W-:-:S04]  /*1490*/  FSETP.GT.AND P2, PT, |R8|, 8.50705917302346158658e+37, PT ;  /* 0x7e8000000800780b */ /* 0x000fc80003f44200 */
[----:B------:R-:W-:Y:S02]  /*14a0*/  FSEL R31, R27, R8, P2 ;  /* 0x000000081b1f7208 */ /* 0x000fe40001000000 */
[----:B------:R-:W-:Y:S01]  /*14b0*/  SEL R12, R9, RZ, !P0 ;  /* 0x000000ff090c7207 */ /* 0x000fe20004000000 */
[----:B------:R-:W-:-:S03]  /*14c0*/  FADD R30, -R19, R26 ;  /* 0x0000001a131e7221 */ /* 0x000fc60000000100 */
[----:B------:R-:W-:Y:S01]  /*14d0*/  @!P3 FMUL R31, R31, 16777216 ;  /* 0x4b8000001f1fb820 */ /* 0x000fe20000400000 */
[----:B------:R-:W-:Y:S01]  /*14e0*/  FADD R13, R12, R13 ;  /* 0x0000000d0c0d7221 */ /* 0x000fe20000000000 */
[----:B------:R-:W-:Y:S02]  /*14f0*/  FMUL R9, R30, 0.25 ;  /* 0x3e8000001e097820 */ /* 0x000fe40000400000 */
[----:B------:R-:W0:Y:S03]  /*1500*/  MUFU.RCP R12, R31 ;  /* 0x0000001f000c7308 */ /* 0x000e260000001000 */
[----:B------:R-:W-:-:S05]  /*1510*/  FSEL R9, R9, R30, P2 ;  /* 0x0000001e09097208 */ /* 0x000fca0001000000 */
[----:B------:R-:W-:Y:S01]  /*1520*/  @!P3 FMUL R9, R9, 16777216 ;  /* 0x4b8000000909b820 */ /* 0x000fe20000400000 */
[----:B------:R-:W-:-:S03]  /*1530*/  FADD R27, -R18, R13 ;  /* 0x0000000d121b7221 */ /* 0x000fc60000000100 */
[----:B0-----:R-:W-:-:S04]  /*1540*/  FFMA R9, R12, R9, R19 ;  /* 0x000000090c097223 */ /* 0x001fc80000000013 */
[----:B------:R-:W-:-:S04]  /*1550*/  FADD R26, R26, -R9 ;  /* 0x800000091a1a7221 */ /* 0x000fc80000000000 */
[----:B------:R-:W-:Y:S01]  /*1560*/  @!P0 FFMA R23, R30, R26, R23 ;  /* 0x0000001a1e178223 */ /* 0x000fe20000000017 */
[----:B------:R-:W-:-:S05]  /*1570*/  FMUL R26, R27, 0.25 ;  /* 0x3e8000001b1a7820 */ /* 0x000fca0000400000 */
[----:B------:R-:W-:Y:S02]  /*1580*/  FSEL R41, R26, R27, P2 ;  /* 0x0000001b1a297208 */ /* 0x000fe40001000000 */
[----:B------:R-:W-:-:S03]  /*1590*/  SEL R31, R10, RZ, !P0 ;  /* 0x000000ff0a1f7207 */ /* 0x000fc60004000000 */
[----:B------:R-:W-:-:S04]  /*15a0*/  @!P3 FMUL R41, R41, 16777216 ;  /* 0x4b8000002929b820 */ /* 0x000fc80000400000 */
[----:B------:R-:W-:Y:S01]  /*15b0*/  FFMA R10, R12, R41, R18 ;  /* 0x000000290c0a7223 */ /* 0x000fe20000000012 */
[----:B------:R-:W-:-:S03]  /*15c0*/  FADD R14, R31, R14 ;  /* 0x0000000e1f0e7221 */ /* 0x000fc60000000000 */
[----:B------:R-:W-:Y:S01]  /*15d0*/  FADD R13, R13, -R10 ;  /* 0x8000000a0d0d7221 */ /* 0x000fe20000000000 */
[----:B------:R-:W-:-:S03]  /*15e0*/  @!P0 MOV R20, R8 ;  /* 0x0000000800148202 */ /* 0x000fc60000000f00 */
[----:B------:R-:W-:Y:S01]  /*15f0*/  @!P0 FFMA R24, R27, R13, R24 ;  /* 0x0000000d1b188223 */ /* 0x000fe20000000018 */
[----:B------:R-:W-:Y:S01]  /*1600*/  FADD R13, -R17, R14 ;  /* 0x0000000e110d7221 */ /* 0x000fe20000000100 */
[----:B------:R-:W-:Y:S01]  /*1610*/  SEL R8, R11, RZ, !P0 ;  /* 0x000000ff0b087207 */ /* 0x000fe20004000000 */
[----:B------:R-:W-:Y:S02]  /*1620*/  FADD R11, R20, R20 ;  /* 0x00000014140b7221 */ /* 0x000fe40000000000 */
[----:B------:R-:W-:-:S03]  /*1630*/  FMUL R26, R13, 0.25 ;  /* 0x3e8000000d1a7820 */ /* 0x000fc60000400000 */
[C---:B------:R-:W-:Y:S02]  /*1640*/  FSETP.GEU.AND P4, PT, |R11|.reuse, 1.175494350822287508e-38, PT ;  /* 0x008000000b00780b */ /* 0x040fe40003f8e200 */
[----:B------:R-:W-:Y:S01]  /*1650*/  FSEL R25, R26, R13, P2 ;  /* 0x0000000d1a197208 */ /* 0x000fe20001000000 */
[C---:B------:R-:W-:Y:S01]  /*1660*/  FMUL R26, R11.reuse, 0.25 ;  /* 0x3e8000000b1a7820 */ /* 0x040fe20000400000 */
[----:B------:R-:W-:-:S03]  /*1670*/  FSETP.GT.AND P1, PT, |R11|, 8.50705917302346158658e+37, PT ;  /* 0x7e8000000b00780b */ /* 0x000fc60003f24200 */
[----:B------:R-:W-:Y:S01]  /*1680*/  @!P3 FMUL R25, R25, 16777216 ;  /* 0x4b8000001919b820 */ /* 0x000fe20000400000 */
[----:B------:R-:W-:Y:S01]  /*1690*/  FADD R15, R8, R15 ;  /* 0x0000000f080f7221 */ /* 0x000fe20000000000 */
[----:B------:R-:W-:Y:S02]  /*16a0*/  FSEL R26, R26, R11, P1 ;  /* 0x0000000b1a1a7208 */ /* 0x000fe40000800000 */
[----:B------:R-:W-:-:S04]  /*16b0*/  FFMA R8, R12, R25, R17 ;  /* 0x000000190c087223 */ /* 0x000fc80000000011 */
[----:B------:R-:W-:Y:S01]  /*16c0*/  FADD R14, R14, -R8 ;  /* 0x800000080e0e7221 */ /* 0x000fe20000000000 */
[----:B------:R-:W-:Y:S01]  /*16d0*/  @!P4 FMUL R26, R26, 16777216 ;  /* 0x4b8000001a1ac820 */ /* 0x000fe20000400000 */
[----:B------:R-:W-:Y:S02]  /*16e0*/  FMUL R31, R20, 0.25 ;  /* 0x3e800000141f7820 */ /* 0x000fe40000400000 */
[----:B------:R-:W-:Y:S02]  /*16f0*/  @!P0 FFMA R22, R13, R14, R22 ;  /* 0x0000000e0d168223 */ /* 0x000fe40000000016 */
[----:B------:R-:W0:Y:S01]  /*1700*/  MUFU.RCP R14, R26 ;  /* 0x0000001a000e7308 */ /* 0x000e220000001000 */
[----:B------:R-:W-:Y:S01]  /*1710*/  FSEL R25, R31, R20, P1 ;  /* 0x000000141f197208 */ /* 0x000fe20000800000 */
[----:B------:R-:W-:-:S04]  /*1720*/  FADD R13, -R16, R15 ;  /* 0x0000000f100d7221 */ /* 0x000fc80000000100 */
[----:B------:R-:W-:Y:S01]  /*1730*/  @!P4 FMUL R25, R25, 16777216 ;  /* 0x4b8000001919c820 */ /* 0x000fe20000400000 */
[----:B------:R-:W-:-:S03]  /*1740*/  FMUL R30, R13, 0.25 ;  /* 0x3e8000000d1e7820 */ /* 0x000fc60000400000 */
[----:B0-----:R-:W-:Y:S01]  /*1750*/  FMUL R14, R14, R25 ;  /* 0x000000190e0e7220 */ /* 0x001fe20000400000 */
[----:B------:R-:W-:Y:S01]  /*1760*/  FADD R25, R11, R20 ;  /* 0x000000140b197221 */ /* 0x000fe20000000000 */
[----:B------:R-:W-:-:S04]  /*1770*/  FSEL R27, R30, R13, P2 ;  /* 0x0000000d1e1b7208 */ /* 0x000fc80001000000 */
[C---:B------:R-:W-:Y:S01]  /*1780*/  FSETP.GEU.AND P2, PT, |R25|.reuse, 1.175494350822287508e-38, PT ;  /* 0x008000001900780b */ /* 0x040fe20003f4e200 */
[C---:B------:R-:W-:Y:S01]  /*1790*/  FMUL R26, R25.reuse, 0.25 ;  /* 0x3e800000191a7820 */ /* 0x040fe20000400000 */
[----:B------:R-:W-:-:S04]  /*17a0*/  FSETP.GT.AND P1, PT, |R25|, 8.50705917302346158658e+37, PT ;  /* 0x7e8000001900780b */ /* 0x000fc80003f24200 */
[----:B------:R-:W-:-:S07]  /*17b0*/  FSEL R26, R26, R25, P1 ;  /* 0x000000191a1a7208 */ /* 0x000fce0000800000 */
[----:B------:R-:W-:Y:S01]  /*17c0*/  @!P2 FMUL R26, R26, 16777216 ;  /* 0x4b8000001a1aa820 */ /* 0x000fe20000400000 */
[----:B------:R-:W-:Y:S02]  /*17d0*/  @!P0 MOV R19, R9 ;  /* 0x0000000900138202 */ /* 0x000fe40000000f00 */
[----:B------:R-:W-:-:S03]  /*17e0*/  FSEL R9, R31, R20, P1 ;  /* 0x000000141f097208 */ /* 0x000fc60000800000 */
[----:B------:R-:W0:Y:S01]  /*17f0*/  MUFU.RCP R26, R26 ;  /* 0x0000001a001a7308 */ /* 0x000e220000001000 */
[----:B------:R-:W-:Y:S01]  /*1800*/  @!P0 MOV R18, R10 ;  /* 0x0000000a00128202 */ /* 0x000fe20000000f00 */
[----:B------:R-:W-:Y:S01]  /*1810*/  FADD R10, R25, R20 ;  /* 0x00000014190a7221 */ /* 0x000fe20000000000 */
[----:B------:R-:W-:Y:S01]  /*1820*/  @!P3 FMUL R27, R27, 16777216 ;  /* 0x4b8000001b1bb820 */ /* 0x000fe20000400000 */
[----:B------:R-:W-:-:S03]  /*1830*/  @!P2 FMUL R9, R9, 16777216 ;  /* 0x4b8000000909a820 */ /* 0x000fc60000400000 */
[----:B------:R-:W-:Y:S01]  /*1840*/  FSETP.GEU.AND P2, PT, |R10|, 1.175494350822287508e-38, PT ;  /* 0x008000000a00780b */ /* 0x000fe20003f4e200 */
[----:B------:R-:W-:Y:S01]  /*1850*/  FFMA R12, R12, R27, R16 ;  /* 0x0000001b0c0c7223 */ /* 0x000fe20000000010 */
[C---:B------:R-:W-:Y:S01]  /*1860*/  FMUL R27, R10.reuse, 0.25 ;  /* 0x3e8000000a1b7820 */ /* 0x040fe20000400000 */
[----:B------:R-:W-:Y:S01]  /*1870*/  FSETP.GT.AND P1, PT, |R10|, 8.50705917302346158658e+37, PT ;  /* 0x7e8000000a00780b */ /* 0x000fe20003f24200 */
[----:B0-----:R-:W-:-:S03]  /*1880*/  FMUL R9, R26, R9 ;  /* 0x000000091a097220 */ /* 0x001fc60000400000 */
[----:B------:R-:W-:Y:S02]  /*1890*/  FSEL R26, R27, R10, P1 ;  /* 0x0000000a1b1a7208 */ /* 0x000fe40000800000 */
[----:B------:R-:W-:-:S04]  /*18a0*/  @!P0 MOV R17, R8 ;  /* 0x0000000800118202 */ /* 0x000fc80000000f00 */
[----:B------:R-:W-:-:S04]  /*18b0*/  @!P2 FMUL R26, R26, 16777216 ;  /* 0x4b8000001a1aa820 */ /* 0x000fc80000400000 */
[----:B------:R-:W0:Y:S01]  /*18c0*/  MUFU.RCP R8, R26 ;  /* 0x0000001a00087308 */ /* 0x000e220000001000 */
[----:B------:R-:W-:Y:S01]  /*18d0*/  FSEL R31, R31, R20, P1 ;  /* 0x000000141f1f7208 */ /* 0x000fe20000800000 */
[----:B------:R-:W-:-:S04]  /*18e0*/  FADD R18, -R19, R18 ;  /* 0x0000001213127221 */ /* 0x000fc80000000100 */
[----:B------:R-:W-:Y:S01]  /*18f0*/  @!P2 FMUL R31, R31, 16777216 ;  /* 0x4b8000001f1fa820 */ /* 0x000fe20000400000 */
[----:B------:R-:W-:Y:S01]  /*1900*/  FSETP.NEU.AND P1, PT, R11, RZ, PT ;  /* 0x000000ff0b00720b */ /* 0x000fe20003f2d000 */
[----:B------:R-:W-:-:S03]  /*1910*/  FADD R23, R23, R24 ;  /* 0x0000001817177221 */ /* 0x000fc60000000000 */
[----:B------:R-:W-:Y:S01]  /*1920*/  FSEL R14, R14, RZ, P1 ;  /* 0x000000ff0e0e7208 */ /* 0x000fe20000800000 */
[----:B0-----:R-:W-:Y:S01]  /*1930*/  FMUL R8, R8, R31 ;  /* 0x0000001f08087220 */ /* 0x001fe20000400000 */
[----:B------:R-:W-:-:S04]  /*1940*/  FMUL R31, R18, R18 ;  /* 0x00000012121f7220 */ /* 0x000fc80000400000 */
[----:B------:R-:W-:Y:S01]  /*1950*/  FMUL R31, R31, R20 ;  /* 0x000000141f1f7220 */ /* 0x000fe20000400000 */
[----:B------:R-:W-:Y:S01]  /*1960*/  FADD R15, R15, -R12 ;  /* 0x8000000c0f0f7221 */ /* 0x000fe20000000000 */
[----:B------:R-:W-:Y:S01]  /*1970*/  @!P0 MOV R16, R12 ;  /* 0x0000000c00108202 */ /* 0x000fe20000000f00 */
[----:B------:R-:W-:Y:S01]  /*1980*/  FADD R12, R10, R10 ;  /* 0x0000000a0a0c7221 */ /* 0x000fe20000000000 */
[----:B------:R-:W-:Y:S01]  /*1990*/  FFMA R23, R14, R31, R23 ;  /* 0x0000001f0e177223 */ /* 0x000fe20000000017 */
[----:B------:R-:W-:Y:S01]  /*19a0*/  FSETP.NEU.AND P1, PT, R25, RZ, PT ;  /* 0x000000ff1900720b */ /* 0x000fe20003f2d000 */
[----:B------:R-:W-:-:S03]  /*19b0*/  FFMA R14, R18, R14, R19 ;  /* 0x0000000e120e7223 */ /* 0x000fc60000000013 */
[----:B------:R-:W-:Y:S01]  /*19c0*/  FSEL R19, R9, RZ, P1 ;  /* 0x000000ff09137208 */ /* 0x000fe20000800000 */
[----:B------:R-:W-:Y:S01]  /*19d0*/  FADD R17, -R14, R17 ;  /* 0x000000110e117221 */ /* 0x000fe20000000100 */
[----:B------:R-:W-:Y:S01]  /*19e0*/  FSETP.GEU.AND P3, PT, |R12|, 1.175494350822287508e-38, PT ;  /* 0x008000000c00780b */ /* 0x000fe20003f6e200 */
[----:B------:R-:W-:Y:S01]  /*19f0*/  FADD R22, R23, R22 ;  /* 0x0000001617167221 */ /* 0x000fe20000000000 */
[----:B------:R-:W-:Y:S01]  /*1a00*/  FSETP.NEU.AND P2, PT, R10, RZ, PT ;  /* 0x000000ff0a00720b */ /* 0x000fe20003f4d000 */
[C---:B------:R-:W-:Y:S01]  /*1a10*/  FMUL R9, R12.reuse, 0.25 ;  /* 0x3e8000000c097820 */ /* 0x040fe20000400000 */
[C---:B------:R-:W-:Y:S01]  /*1a20*/  FFMA R23, R17.reuse, R19, R14 ;  /* 0x0000001311177223 */ /* 0x040fe2000000000e */
[----:B------:R-:W-:Y:S01]  /*1a30*/  FSETP.GT.AND P1, PT, |R12|, 8.50705917302346158658e+37, PT ;  /* 0x7e8000000c00780b */ /* 0x000fe20003f24200 */
[----:B------:R-:W-:Y:S01]  /*1a40*/  FMUL R18, R17, R17 ;  /* 0x0000001111127220 */ /* 0x000fe20000400000 */
[----:B------:R-:W-:Y:S01]  /*1a50*/  FSEL R14, R8, RZ, P2 ;  /* 0x000000ff080e7208 */ /* 0x000fe20001000000 */
[----:B------:R-:W-:Y:S01]  /*1a60*/  FADD R16, -R23, R16 ;  /* 0x0000001017107221 */ /* 0x000fe20000000100 */
[----:B------:R-:W-:Y:S01]  /*1a70*/  FSEL R17, R9, R12, P1 ;  /* 0x0000000c09117208 */ /* 0x000fe20000800000 */
[----:B------:R-:W-:-:S02]  /*1a80*/  FMUL R18, R11, R18 ;  /* 0x000000120b127220 */ /* 0x000fc40000400000 */
[C---:B------:R-:W-:Y:S02]  /*1a90*/  FFMA R8, R16.reuse, R14, R23 ;  /* 0x0000000e10087223 */ /* 0x040fe40000000017 */
[----:B------:R-:W-:Y:S01]  /*1aa0*/  @!P3 FMUL R17, R17, 16777216 ;  /* 0x4b8000001111b820 */ /* 0x000fe20000400000 */
[----:B------:R-:W-:Y:S01]  /*1ab0*/  @!P0 FFMA R34, R13, R15, R34 ;  /* 0x0000000f0d228223 */ /* 0x000fe20000000022 */
[----:B------:R-:W-:Y:S01]  /*1ac0*/  FFMA R19, R19, R18, R22 ;  /* 0x0000001213137223 */ /* 0x000fe20000000016 */
[----:B------:R-:W-:Y:S01]  /*1ad0*/  FMUL R16, R16, R16 ;  /* 0x0000001010107220 */ /* 0x000fe20000400000 */
[----:B------:R-:W0:Y:S02]  /*1ae0*/  SHFL.BFLY PT, R13, R8, 0x10, 0x1f ;  /* 0x0e001f00080d7f89 */ /* 0x000e2400000e0000 */
[----:B------:R-:W1:Y:S01]  /*1af0*/  MUFU.RCP R17, R17 ;  /* 0x0000001100117308 */ /* 0x000e620000001000 */
[----:B------:R-:W-:Y:S01]  /*1b00*/  FADD R19, R19, R34 ;  /* 0x0000002213137221 */ /* 0x000fe20000000000 */
[----:B------:R-:W-:-:S04]  /*1b10*/  FMUL R16, R25, R16 ;  /* 0x0000001019107220 */ /* 0x000fc80000400000 */
[----:B------:R-:W-:Y:S01]  /*1b20*/  FFMA R16, R14, R16, R19 ;  /* 0x000000100e107223 */ /* 0x000fe20000000013 */
[----:B------:R-:W-:Y:S01]  /*1b30*/  FSEL R14, R27, R10, P1 ;  /* 0x0000000a1b0e7208 */ /* 0x000fe20000800000 */
[----:B------:R-:W-:-:S04]  /*1b40*/  FADD R11, R12, R12 ;  /* 0x0000000c0c0b7221 */ /* 0x000fc80000000000 */
[----:B------:R-:W-:Y:S01]  /*1b50*/  @!P3 FMUL R14, R14, 16777216 ;  /* 0x4b8000000e0eb820 */ /* 0x000fe20000400000 */
[----:B------:R-:W2:Y:S01]  /*1b60*/  SHFL.BFLY PT, R15, R16, 0x10, 0x1f ;  /* 0x0e001f00100f7f89 */ /* 0x000ea200000e0000 */
[----:B------:R-:W-:Y:S02]  /*1b70*/  FSETP.GEU.AND P3, PT, |R11|, 1.175494350822287508e-38, PT ;  /* 0x008000000b00780b */ /* 0x000fe40003f6e200 */
[----:B-1----:R-:W-:Y:S01]  /*1b80*/  FMUL R18, R17, R14 ;  /* 0x0000000e11127220 */ /* 0x002fe20000400000 */
[----:B------:R-:W-:Y:S01]  /*1b90*/  FSETP.NEU.AND P2, PT, R12, RZ, PT ;  /* 0x000000ff0c00720b */ /* 0x000fe20003f4d000 */
[C---:B------:R-:W-:Y:S01]  /*1ba0*/  FMUL R14, R11.reuse, 0.25 ;  /* 0x3e8000000b0e7820 */ /* 0x040fe20000400000 */
[----:B------:R-:W-:Y:S02]  /*1bb0*/  FSETP.GT.AND P1, PT, |R11|, 8.50705917302346158658e+37, PT ;  /* 0x7e8000000b00780b */ /* 0x000fe40003f24200 */
[----:B------:R-:W-:Y:S01]  /*1bc0*/  FSEL R18, R18, RZ, P2 ;  /* 0x000000ff12127208 */ /* 0x000fe20001000000 */
[----:B0-----:R-:W-:Y:S01]  /*1bd0*/  FADD R13, -R8, R13 ;  /* 0x0000000d080d7221 */ /* 0x001fe20000000100 */
[----:B------:R-:W-:-:S03]  /*1be0*/  FSEL R19, R14, R11, P1 ;  /* 0x0000000b0e137208 */ /* 0x000fc60000800000 */
[----:B------:R-:W-:Y:S02]  /*1bf0*/  FFMA R8, R13, R18, R8 ;  /* 0x000000120d087223 */ /* 0x000fe40000000008 */
[----:B------:R-:W-:-:S03]  /*1c00*/  @!P3 FMUL R19, R19, 16777216 ;  /* 0x4b8000001313b820 */ /* 0x000fc60000400000 */
[----:B------:R-:W0:Y:S01]  /*1c10*/  SHFL.BFLY PT, R17, R8, 0x8, 0x1f ;  /* 0x0d001f0008117f89 */ /* 0x000e2200000e0000 */
[----:B------:R-:W-:Y:S02]  /*1c20*/  FMUL R13, R13, R13 ;  /* 0x0000000d0d0d7220 */ /* 0x000fe40000400000 */
[----:B------:R-:W1:Y:S02]  /*1c30*/  MUFU.RCP R19, R19 ;  /* 0x0000001300137308 */ /* 0x000e640000001000 */
[----:B------:R-:W-:Y:S01]  /*1c40*/  FMUL R13, R10, R13 ;  /* 0x0000000d0a0d7220 */ /* 0x000fe20000400000 */
[----:B--2---:R-:W-:Y:S01]  /*1c50*/  FADD R15, R16, R15 ;  /* 0x0000000f100f7221 */ /* 0x004fe20000000000 */
[----:B------:R-:W-:Y:S01]  /*1c60*/  FSEL R10, R9, R12, P1 ;  /* 0x0000000c090a7208 */ /* 0x000fe20000800000 */
[----:B------:R-:W-:Y:S02]  /*1c70*/  FADD R9, R11, R11 ;  /* 0x0000000b0b097221 */ /* 0x000fe40000000000 */
[----:B------:R-:W-:-:S02]  /*1c80*/  FFMA R13, R18, R13, R15 ;  /* 0x0000000d120d7223 */ /* 0x000fc4000000000f */
[----:B------:R-:W-:Y:S01]  /*1c90*/  @!P3 FMUL R10, R10, 16777216 ;  /* 0x4b8000000a0ab820 */ /* 0x000fe20000400000 */
[----:B------:R-:W-:Y:S02]  /*1ca0*/  FSETP.GEU.AND P3, PT, |R9|, 1.175494350822287508e-38, PT ;  /* 0x008000000900780b */ /* 0x000fe40003f6e200 */
[----:B------:R-:W2:Y:S01]  /*1cb0*/  SHFL.BFLY PT, R16, R13, 0x8, 0x1f ;  /* 0x0d001f000d107f89 */ /* 0x000ea200000e0000 */
[----:B------:R-:W-:Y:S01]  /*1cc0*/  FSETP.NEU.AND P2, PT, R11, RZ, PT ;  /* 0x000000ff0b00720b */ /* 0x000fe20003f4d000 */
[----:B-1----:R-:W-:Y:S01]  /*1cd0*/  FMUL R15, R19, R10 ;  /* 0x0000000a130f7220 */ /* 0x002fe20000400000 */
[C---:B------:R-:W-:Y:S01]  /*1ce0*/  FMUL R10, R9.reuse, 0.25 ;  /* 0x3e800000090a7820 */ /* 0x040fe20000400000 */
[----:B------:R-:W-:-:S03]  /*1cf0*/  FSETP.GT.AND P1, PT, |R9|, 8.50705917302346158658e+37, PT ;  /* 0x7e8000000900780b */ /* 0x000fc60003f24200 */
[----:B------:R-:W-:Y:S01]  /*1d00*/  FSEL R15, R15, RZ, P2 ;  /* 0x000000ff0f0f7208 */ /* 0x000fe20001000000 */
[----:B0-----:R-:W-:Y:S01]  /*1d10*/  FADD R17, -R8, R17 ;  /* 0x0000001108117221 */ /* 0x001fe20000000100 */
[----:B------:R-:W-:-:S03]  /*1d20*/  FSEL R18, R10, R9, P1 ;  /* 0x000000090a127208 */ /* 0x000fc60000800000 */
[----:B------:R-:W-:Y:S02]  /*1d30*/  FFMA R8, R17, R15, R8 ;  /* 0x0000000f11087223 */ /* 0x000fe40000000008 */
[----:B------:R-:W-:-:S03]  /*1d40*/  @!P3 FMUL R18, R18, 16777216 ;  /* 0x4b8000001212b820 */ /* 0x000fc60000400000 */
[----:B------:R-:W0:Y:S03]  /*1d50*/  SHFL.BFLY PT, R19, R8, 0x4, 0x1f ;  /* 0x0c801f0008137f89 */ /* 0x000e2600000e0000 */
[----:B------:R-:W1:Y:S01]  /*1d60*/  MUFU.RCP R18, R18 ;  /* 0x0000001200127308 */ /* 0x000e620000001000 */
[----:B--2---:R-:W-:Y:S01]  /*1d70*/  FADD R16, R13, R16 ;  /* 0x000000100d107221 */ /* 0x004fe20000000000 */
[----:B------:R-:W-:Y:S01]  /*1d80*/  FSEL R13, R14, R11, P1 ;  /* 0x0000000b0e0d7208 */ /* 0x000fe20000800000 */
[----:B------:R-:W-:-:S04]  /*1d90*/  FMUL R17, R17, R17 ;  /* 0x0000001111117220 */ /* 0x000fc80000400000 */
[----:B------:R-:W-:Y:S01]  /*1da0*/  @!P3 FMUL R13, R13, 16777216 ;  /* 0x4b8000000d0db820 */ /* 0x000fe20000400000 */
[----:B------:R-:W-:Y:S01]  /*1db0*/  FMUL R17, R12, R17 ;  /* 0x000000110c117220 */ /* 0x000fe20000400000 */
[C---:B------:R-:W-:Y:S01]  /*1dc0*/  FADD R12, R9.reuse, R9 ;  /* 0x00000009090c7221 */ /* 0x040fe20000000000 */
[----:B------:R-:W-:Y:S01]  /*1dd0*/  FSETP.NEU.AND P2, PT, R9, RZ, PT ;  /* 0x000000ff0900720b */ /* 0x000fe20003f4d000 */
[----:B-1----:R-:W-:-:S03]  /*1de0*/  FMUL R14, R18, R13 ;  /* 0x0000000d120e7220 */ /* 0x002fc60000400000 */
[C---:B------:R-:W-:Y:S01]  /*1df0*/  FSETP.GEU.AND P3, PT, |R12|.reuse, 1.175494350822287508e-38, PT ;  /* 0x008000000c00780b */ /* 0x040fe20003f6e200 */
[C---:B------:R-:W-:Y:S01]  /*1e00*/  FMUL R13, R12.reuse, 0.25 ;  /* 0x3e8000000c0d7820 */ /* 0x040fe20000400000 */
[----:B------:R-:W-:Y:S02]  /*1e10*/  FSETP.GT.AND P1, PT, |R12|, 8.50705917302346158658e+37, PT ;  /* 0x7e8000000c00780b */ /* 0x000fe40003f24200 */
[----:B------:R-:W-:Y:S01]  /*1e20*/  FSEL R14, R14, RZ, P2 ;  /* 0x000000ff0e0e7208 */ /* 0x000fe20001000000 */
[----:B0-----:R-:W-:Y:S01]  /*1e30*/  FADD R19, -R8, R19 ;  /* 0x0000001308137221 */ /* 0x001fe20000000100 */
[----:B------:R-:W-:Y:S01]  /*1e40*/  FFMA R16, R15, R17, R16 ;  /* 0x000000110f107223 */ /* 0x000fe20000000010 */
[----:B------:R-:W-:Y:S02]  /*1e50*/  FSEL R20, R13, R12, P1 ;  /* 0x0000000c0d147208 */ /* 0x000fe40000800000 */
[----:B------:R-:W-:Y:S02]  /*1e60*/  FFMA R8, R19, R14, R8 ;  /* 0x0000000e13087223 */ /* 0x000fe40000000008 */
[----:B------:R-:W0:Y:S02]  /*1e70*/  SHFL.BFLY PT, R15, R16, 0x4, 0x1f ;  /* 0x0c801f00100f7f89 */ /* 0x000e2400000e0000 */
[----:B------:R-:W-:-:S02]  /*1e80*/  @!P3 FMUL R20, R20, 16777216 ;  /* 0x4b8000001414b820 */ /* 0x000fc40000400000 */
[----:B------:R-:W1:Y:S01]  /*1e90*/  SHFL.BFLY PT, R17, R8, 0x2, 0x1f ;  /* 0x0c401f0008117f89 */ /* 0x000e6200000e0000 */
[----:B------:R-:W-:Y:S01]  /*1ea0*/  LEA R22, R7, UR4, 0x2 ;  /* 0x0000000407167c11 */ /* 0x000fe2000f8e10ff */
[----:B------:R-:W-:Y:S02]  /*1eb0*/  FMUL R18, R19, R19 ;  /* 0x0000001313127220 */ /* 0x000fe40000400000 */
[----:B------:R-:W2:Y:S02]  /*1ec0*/  MUFU.RCP R20, R20 ;  /* 0x0000001400147308 */ /* 0x000ea40000001000 */
[----:B------:R-:W-:Y:S01]  /*1ed0*/  STS [R22], R35 ;  /* 0x0000002316007388 */ /* 0x000fe20000000800 */
[----:B------:R-:W-:-:S03]  /*1ee0*/  FMUL R18, R11, R18 ;  /* 0x000000120b127220 */ /* 0x000fc60000400000 */
[----:B------:R-:W-:Y:S04]  /*1ef0*/  STS [R22+0x800], R33 ;  /* 0x0008002116007388 */ /* 0x000fe80000000800 */
[----:B------:R-:W-:Y:S04]  /*1f00*/  STS [R22+0x1000], R37 ;  /* 0x0010002516007388 */ /* 0x000fe80000000800 */
[----:B------:R-:W-:Y:S01]  /*1f10*/  STS [R22+0x1800], R39 ;  /* 0x0018002716007388 */ /* 0x000fe20000000800 */
[----:B------:R-:W-:-:S05]  /*1f20*/  FSEL R11, R10, R9, P1 ;  /* 0x000000090a0b7208 */ /* 0x000fca0000800000 */
[----:B------:R-:W-:Y:S01]  /*1f30*/  @!P3 FMUL R11, R11, 16777216 ;  /* 0x4b8000000b0bb820 */ /* 0x000fe20000400000 */
[----:B------:R-:W-:Y:S01]  /*1f40*/  BAR.SYNC.DEFER_BLOCKING 0x0 ;  /* 0x0000000000007b1d */ /* 0x000fe20000010000 */
[----:B------:R-:W-:Y:S02]  /*1f50*/  FSETP.NEU.AND P1, PT, R12, RZ, PT ;  /* 0x000000ff0c00720b */ /* 0x000fe40003f2d000 */
[----:B--2---:R-:W-:Y:S01]  /*1f60*/  FMUL R11, R20, R11 ;  /* 0x0000000b140b7220 */ /* 0x004fe20000400000 */
[----:B0-----:R-:W-:Y:S01]  /*1f70*/  FADD R15, R16, R15 ;  /* 0x0000000f100f7221 */ /* 0x001fe20000000000 */
[----:B-1----:R-:W-:-:S03]  /*1f80*/  FADD R17, -R8, R17 ;  /* 0x0000001108117221 */ /* 0x002fc60000000100 */
[----:B------:R-:W-:Y:S01]  /*1f90*/  FSEL R16, R11, RZ, P1 ;  /* 0x000000ff0b107208 */ /* 0x000fe20000800000 */
[----:B------:R-:W-:Y:S01]  /*1fa0*/  FFMA R18, R14, R18, R15 ;  /* 0x000000120e127223 */ /* 0x000fe2000000000f */
[----:B------:R-:W-:-:S03]  /*1fb0*/  FMUL R10, R17, R17 ;  /* 0x00000011110a7220 */ /* 0x000fc60000400000 */
[----:B------:R-:W-:Y:S01]  /*1fc0*/  FFMA R15, R17, R16, R8 ;  /* 0x00000010110f7223 */ /* 0x000fe20000000008 */
[----:B------:R-:W0:Y:S01]  /*1fd0*/  SHFL.BFLY PT, R19, R18, 0x2, 0x1f ;  /* 0x0c401f0012137f89 */ /* 0x000e2200000e0000 */
[----:B------:R-:W-:-:S03]  /*1fe0*/  FMUL R17, R9, R10 ;  /* 0x0000000a09117220 */ /* 0x000fc60000400000 */
[----:B------:R-:W1:Y:S01]  /*1ff0*/  LDS.128 R8, [R6] ;  /* 0x0000000006087984 */ /* 0x000e620000000c00 */
[----:B------:R-:W-:-:S05]  /*2000*/  FADD R14, R12, R12 ;  /* 0x0000000c0c0e7221 */ /* 0x000fca0000000000 */
[C---:B------:R-:W-:Y:S01]  /*2010*/  FSETP.GEU.AND P2, PT, |R14|.reuse, 1.175494350822287508e-38, PT ;  /* 0x008000000e00780b */ /* 0x040fe20003f4e200 */
[C---:B------:R-:W-:Y:S01]  /*2020*/  FMUL R23, R14.reuse, 0.25 ;  /* 0x3e8000000e177820 */ /* 0x040fe20000400000 */
[----:B------:R-:W-:-:S04]  /*2030*/  FSETP.GT.AND P1, PT, |R14|, 8.50705917302346158658e+37, PT ;  /* 0x7e8000000e00780b */ /* 0x000fc80003f24200 */
[----:B------:R-:W-:Y:S01]  /*2040*/  FSEL R23, R23, R14, P1 ;  /* 0x0000000e17177208 */ /* 0x000fe20000800000 */
[----:B0-----:R-:W-:Y:S02]  /*2050*/  FADD R19, R18, R19 ;  /* 0x0000001312137221 */ /* 0x001fe40000000000 */
[----:B------:R-:W0:Y:S02]  /*2060*/  SHFL.BFLY PT, R18, R15, 0x1, 0x1f ;  /* 0x0c201f000f127f89 */ /* 0x000e2400000e0000 */
[----:B------:R-:W-:Y:S02]  /*2070*/  FFMA R17, R16, R17, R19 ;  /* 0x0000001110117223 */ /* 0x000fe40000000013 */
[----:B------:R-:W-:-:S03]  /*2080*/  @!P2 FMUL R23, R23, 16777216 ;  /* 0x4b8000001717a820 */ /* 0x000fc60000400000 */
[----:B------:R-:W2:Y:S03]  /*2090*/  SHFL.BFLY PT, R16, R17, 0x1, 0x1f ;  /* 0x0c201f0011107f89 */ /* 0x000ea600000e0000 */
[----:B------:R-:W3:Y:S01]  /*20a0*/  MUFU.RCP R23, R23 ;  /* 0x0000001700177308 */ /* 0x000ee20000001000 */
[----:B------:R-:W-:-:S05]  /*20b0*/  FSEL R20, R13, R12, P1 ;  /* 0x0000000c0d147208 */ /* 0x000fca0000800000 */
[----:B------:R-:W-:Y:S01]  /*20c0*/  @!P2 FMUL R20, R20, 16777216 ;  /* 0x4b8000001414a820 */ /* 0x000fe20000400000 */
[----:B-1----:R-:W-:Y:S01]  /*20d0*/  @!P0 STG.E.128 desc[UR6][R28.64+0x6000], R8 ;  /* 0x006000081c008986 */ /* 0x002fe2000c101d06 */
[----:B0-----:R-:W-:Y:S02]  /*20e0*/  FADD R18, -R15, R18 ;  /* 0x000000120f127221 */ /* 0x001fe40000000100 */
[----:B---3--:R-:W-:Y:S01]  /*20f0*/  FMUL R20, R23, R20 ;  /* 0x0000001417147220 */ /* 0x008fe20000400000 */
[----:B------:R-:W-:Y:S01]  /*2100*/  BAR.SYNC.DEFER_BLOCKING 0x0 ;  /* 0x0000000000007b1d */ /* 0x000fe20000010000 */
[----:B------:R-:W-:Y:S01]  /*2110*/  FSETP.NEU.AND P1, PT, R14, RZ, PT ;  /* 0x000000ff0e00720b */ /* 0x000fe20003f2d000 */
[----:B------:R-:W-:Y:S01]  /*2120*/  FMUL R13, R18, R18 ;  /* 0x00000012120d7220 */ /* 0x000fe20000400000 */
[----:B------:R-:W-:Y:S02]  /*2130*/  LOP3.LUT P2, RZ, R5, 0x1f, RZ, 0xc0, !PT ;  /* 0x0000001f05ff7812 */ /* 0x000fe4000784c0ff */
[----:B------:R-:W-:Y:S01]  /*2140*/  FSEL R20, R20, RZ, P1 ;  /* 0x000000ff14147208 */ /* 0x000fe20000800000 */
[----:B--2---:R-:W-:Y:S01]  /*2150*/  FADD R17, R17, R16 ;  /* 0x0000001011117221 */ /* 0x004fe20000000000 */
[----:B------:R-:W-:Y:S01]  /*2160*/  SHF.R.U32.HI R6, RZ, 0x3, R5 ;  /* 0x00000003ff067819 */ /* 0x000fe20000011605 */
[----:B------:R-:W-:-:S02]  /*2170*/  FMUL R13, R12, R13 ;  /* 0x0000000d0c0d7220 */ /* 0x000fc40000400000 */
[----:B------:R-:W-:Y:S01]  /*2180*/  FFMA R18, R18, R20, R15 ;  /* 0x0000001412127223 */ /* 0x000fe2000000000f */
[----:B------:R-:W-:Y:S01]  /*2190*/  LOP3.LUT R19, R6, 0x3c, RZ, 0xc0, !PT ;  /* 0x0000003c06137812 */ /* 0x000fe200078ec0ff */
[----:B------:R-:W-:-:S04]  /*21a0*/  FFMA R20, R20, R13, R17 ;  /* 0x0000000d14147223 */ /* 0x000fc80000000011 */
[----:B------:R-:W-:Y:S04]  /*21b0*/  @!P2 STS [R19+UR4+0x80], R14 ;  /* 0x0000800e1300a988 */ /* 0x000fe80008000804 */
[----:B------:R-:W-:Y:S04]  /*21c0*/  @!P2 STS [R19+UR4], R18 ;  /* 0x000000121300a988 */ /* 0x000fe80008000804 */
[----:B------:R-:W-:Y:S01]  /*21d0*/  @!P2 STS [R19+UR4+0x40], R20 ;  /* 0x000040141300a988 */ /* 0x000fe20008000804 */
[----:B------:R-:W-:Y:S01]  /*21e0*/  BAR.SYNC.DEFER_BLOCKING 0x0 ;  /* 0x0000000000007b1d */ /* 0x000fe20000010000 */
[----:B------:R-:W-:-:S13]  /*21f0*/  ISETP.GE.AND P3, PT, R5, 0x10, PT ;  /* 0x000000100500780c */ /* 0x000fda0003f66270 */
[----:B------:R-:W0:Y:S04]  /*2200*/  @!P3 LDS R3, [R21+UR4+0x80] ;  /* 0x000080041503b984 */ /* 0x000e280008000800 */
[----:B------:R-:W-:Y:S04]  /*2210*/  @!P3 LDS R4, [R21+UR4] ;  /* 0x000000041504b984 */ /* 0x000fe80008000800 */
[----:B------:R-:W-:Y:S04]  /*2220*/  @!P3 LDS R2, [R21+UR4+0x40] ;  /* 0x000040041502b984 */ /* 0x000fe80008000800 */
[----:B0-----:R-:W0:Y:S02]  /*2230*/  SHFL.BFLY PT, R16, R3, 0x8, 0x1f ;  /* 0x0d001f0003107f89 */ /* 0x001e2400000e0000 */
[----:B0-----:R-:W-:-:S05]  /*2240*/  FADD R12, R3, R16 ;  /* 0x00000010030c7221 */ /* 0x001fca0000000000 */
[C---:B------:R-:W-:Y:S01]  /*2250*/  FSETP.GEU.AND P2, PT, |R12|.reuse, 1.175494350822287508e-38, PT ;  /* 0x008000000c00780b */ /* 0x040fe20003f4e200 */
[C---:B------:R-:W-:Y:S01]  /*2260*/  FMUL R9, R12.reuse, 0.25 ;  /* 0x3e8000000c097820 */ /* 0x040fe20000400000 */
[----:B------:R-:W-:Y:S01]  /*2270*/  FSETP.GT.AND P1, PT, |R12|, 8.50705917302346158658e+37, PT ;  /* 0x7e8000000c00780b */ /* 0x000fe20003f24200 */
[----:B------:R-:W0:Y:S03]  /*2280*/  SHFL.BFLY PT, R15, R12, 0x4, 0x1f ;  /* 0x0c801f000c0f7f89 */ /* 0x000e2600000e0000 */
[----:B------:R-:W-:Y:S02]  /*2290*/  FSEL R8, R9, R12, P1 ;  /* 0x0000000c09087208 */ /* 0x000fe40000800000 */
[----:B------:R-:W1:Y:S05]  /*22a0*/  SHFL.BFLY PT, R9, R4, 0x8, 0x1f ;  /* 0x0d001f0004097f89 */ /* 0x000e6a00000e0000 */
[----:B------:R-:W-:-:S04]  /*22b0*/  @!P2 FMUL R8, R8, 16777216 ;  /* 0x4b8000000808a820 */ /* 0x000fc80000400000 */
[----:B------:R-:W2:Y:S01]  /*22c0*/  MUFU.RCP R13, R8 ;  /* 0x00000008000d7308 */ /* 0x000ea20000001000 */
[----:B------:R-:W3:Y:S01]  /*22d0*/  SHFL.BFLY PT, R11, R2, 0x8, 0x1f ;  /* 0x0d001f00020b7f89 */ /* 0x000ee200000e0000 */
[----:B------:R-:W-:-:S04]  /*22e0*/  @P1 FMUL R16, R16, 0.25 ;  /* 0x3e80000010101820 */ /* 0x000fc80000400000 */
[----:B------:R-:W-:Y:S01]  /*22f0*/  @!P2 FMUL R16, R16, 16777216 ;  /* 0x4b8000001010a820 */ /* 0x000fe20000400000 */
[C---:B0-----:R-:W-:Y:S01]  /*2300*/  FADD R6, R12.reuse, R15 ;  /* 0x0000000f0c067221 */ /* 0x041fe20000000000 */
[----:B------:R-:W-:Y:S02]  /*2310*/  FSETP.NEU.AND P2, PT, R12, RZ, PT ;  /* 0x000000ff0c00720b */ /* 0x000fe40003f4d000 */
[----:B--2---:R-:W-:Y:S02]  /*2320*/  FMUL R16, R13, R16 ;  /* 0x000000100d107220 */ /* 0x004fe40000400000 */
[----:B------:R-:W-:Y:S01]  /*2330*/  FSETP.GEU.AND P3, PT, |R6|, 1.175494350822287508e-38, PT ;  /* 0x008000000600780b */ /* 0x000fe20003f6e200 */
[----:B-1----:R-:W-:Y:S01]  /*2340*/  FADD R13, -R4, R9 ;  /* 0x00000009040d7221 */ /* 0x002fe20000000100 */
[C---:B------:R-:W-:Y:S01]  /*2350*/  FMUL R17, R6.reuse, 0.25 ;  /* 0x3e80000006117820 */ /* 0x040fe20000400000 */
[----:B------:R-:W-:Y:S01]  /*2360*/  FSETP.GT.AND P1, PT, |R6|, 8.50705917302346158658e+37, PT ;  /* 0x7e8000000600780b */ /* 0x000fe20003f24200 */
[----:B------:R-:W0:Y:S01]  /*2370*/  SHFL.BFLY PT, R9, R6, 0x2, 0x1f ;  /* 0x0c401f0006097f89 */ /* 0x000e2200000e0000 */
[----:B------:R-:W-:Y:S01]  /*2380*/  FSEL R16, R16, RZ, P2 ;  /* 0x000000ff10107208 */ /* 0x000fe20001000000 */
[----:B------:R-:W-:Y:S01]  /*2390*/  FMUL R8, R13, R13 ;  /* 0x0000000d0d087220 */ /* 0x000fe20000400000 */
[----:B------:R-:W-:-:S03]  /*23a0*/  FSEL R17, R17, R6, P1 ;  /* 0x0000000611117208 */ /* 0x000fc60000800000 */
[----:B------:R-:W-:Y:S01]  /*23b0*/  FFMA R4, R13, R16, R4 ;  /* 0x000000100d047223 */ /* 0x000fe20000000004 */
[----:B---3--:R-:W-:Y:S01]  /*23c0*/  FADD R11, R2, R11 ;  /* 0x0000000b020b7221 */ /* 0x008fe20000000000 */
[----:B------:R-:W-:Y:S01]  /*23d0*/  FMUL R8, R3, R8 ;  /* 0x0000000803087220 */ /* 0x000fe20000400000 */
[----:B------:R-:W-:Y:S02]  /*23e0*/  @!P3 FMUL R17, R17, 16777216 ;  /* 0x4b8000001111b820 */ /* 0x000fe40000400000 */
[----:B------:R-:W1:Y:S01]  /*23f0*/  SHFL.BFLY PT, R3, R4, 0x4, 0x1f ;  /* 0x0c801f0004037f89 */ /* 0x000e6200000e0000 */
[----:B------:R-:W-:Y:S01]  /*2400*/  FFMA R8, R16, R8, R11 ;  /* 0x0000000810087223 */ /* 0x000fe2000000000b */
[----:B------:R-:W2:Y:S01]  /*2410*/  MUFU.RCP R10, R17 ;  /* 0x00000011000a7308 */ /* 0x000ea20000001000 */
[----:B------:R-:W-:-:S03]  /*2420*/  @P1 FMUL R15, R15, 0.25 ;  /* 0x3e8000000f0f1820 */ /* 0x000fc60000400000 */
[----:B------:R-:W3:Y:S01]  /*2430*/  SHFL.BFLY PT, R11, R8, 0x4, 0x1f ;  /* 0x0c801f00080b7f89 */ /* 0x000ee200000e0000 */
[----:B------:R-:W-:Y:S01]  /*2440*/  @!P3 FMUL R15, R15, 16777216 ;  /* 0x4b8000000f0fb820 */ /* 0x000fe20000400000 */
[C---:B------:R-:W-:Y:S01]  /*2450*/  FSETP.NEU.AND P2, PT, R6.reuse, RZ, PT ;  /* 0x000000ff0600720b */ /* 0x040fe20003f4d000 */
[----:B0-----:R-:W-:Y:S02]  /*2460*/  FADD R2, R6, R9 ;  /* 0x0000000906027221 */ /* 0x001fe40000000000 */
[----:B--2---:R-:W-:-:S03]  /*2470*/  FMUL R10, R10, R15 ;  /* 0x0000000f0a0a7220 */ /* 0x004fc60000400000 */
[C---:B------:R-:W-:Y:S01]  /*2480*/  FSETP.GEU.AND P3, PT, |R2|.reuse, 1.175494350822287508e-38, PT ;  /* 0x008000000200780b */ /* 0x040fe20003f6e200 */
[C---:B------:R-:W-:Y:S01]  /*2490*/  FMUL R15, R2.reuse, 0.25 ;  /* 0x3e800000020f7820 */ /* 0x040fe20000400000 */
[----:B------:R-:W-:Y:S02]  /*24a0*/  FSETP.GT.AND P1, PT, |R2|, 8.50705917302346158658e+37, PT ;  /* 0x7e8000000200780b */ /* 0x000fe40003f24200 */
[----:B------:R-:W-:Y:S01]  /*24b0*/  FSEL R10, R10, RZ, P2 ;  /* 0x000000ff0a0a7208 */ /* 0x000fe20001000000 */
[----:B-1----:R-:W-:Y:S01]  /*24c0*/  FADD R3, -R4, R3 ;  /* 0x0000000304037221 */ /* 0x002fe20000000100 */
[----:B------:R-:W-:-:S03]  /*24d0*/  FSEL R15, R15, R2, P1 ;  /* 0x000000020f0f7208 */ /* 0x000fc60000800000 */
[C---:B------:R-:W-:Y:S01]  /*24e0*/  FMUL R13, R3.reuse, R3 ;  /* 0x00000003030d7220 */ /* 0x040fe20000400000 */
[----:B------:R-:W-:Y:S01]  /*24f0*/  FFMA R3, R3, R10, R4 ;  /* 0x0000000a03037223 */ /* 0x000fe20000000004 */
[----:B------:R-:W0:Y:S01]  /*2500*/  SHFL.BFLY PT, R17, R2, 0x1, 0x1f ;  /* 0x0c201f0002117f89 */ /* 0x000e2200000e0000 */
[----:B---3--:R-:W-:Y:S01]  /*2510*/  FADD R11, R8, R11 ;  /* 0x0000000b080b7221 */ /* 0x008fe20000000000 */
[----:B------:R-:W-:Y:S01]  /*2520*/  FMUL R13, R12, R13 ;  /* 0x0000000d0c0d7220 */ /* 0x000fe20000400000 */
[----:B------:R-:W-:Y:S01]  /*2530*/  @!P3 FMUL R15, R15, 16777216 ;  /* 0x4b8000000f0fb820 */ /* 0x000fe20000400000 */
[----:B------:R-:W1:Y:S02]  /*2540*/  SHFL.BFLY PT, R4, R3, 0x2, 0x1f ;  /* 0x0c401f0003047f89 */ /* 0x000e6400000e0000 */
[----:B------:R-:W-:Y:S02]  /*2550*/  FFMA R11, R10, R13, R11 ;  /* 0x0000000d0a0b7223 */ /* 0x000fe4000000000b */
[----:B------:R-:W2:Y:S01]  /*2560*/  MUFU.RCP R10, R15 ;  /* 0x0000000f000a7308 */ /* 0x000ea20000001000 */
[----:B------:R-:W-:-:S02]  /*2570*/  @P1 FMUL R9, R9, 0.25 ;  /* 0x3e80000009091820 */ /* 0x000fc40000400000 */
[----:B------:R-:W3:Y:S02]  /*2580*/  SHFL.BFLY PT, R8, R11, 0x2, 0x1f ;  /* 0x0c401f000b087f89 */ /* 0x000ee400000e0000 */
[----:B------:R-:W-:Y:S01]  /*2590*/  @!P3 FMUL R9, R9, 16777216 ;  /* 0x4b8000000909b820 */ /* 0x000fe20000400000 */
[----:B------:R-:W-:-:S03]  /*25a0*/  FSETP.NEU.AND P1, PT, R2, RZ, PT ;  /* 0x000000ff0200720b */ /* 0x000fc60003f2d000 */
[----:B--2---:R-:W-:Y:S01]  /*25b0*/  FMUL R10, R10, R9 ;  /* 0x000000090a0a7220 */ /* 0x004fe20000400000 */
[----:B0-----:R-:W-:-:S04]  /*25c0*/  FADD R12, R2, R17 ;  /* 0x00000011020c7221 */ /* 0x001fc80000000000 */
[----:B------:R-:W-:Y:S01]  /*25d0*/  FSEL R10, R10, RZ, P1 ;  /* 0x000000ff0a0a7208 */ /* 0x000fe20000800000 */
[----:B-1----:R-:W-:Y:S01]  /*25e0*/  FADD R4, -R3, R4 ;  /* 0x0000000403047221 */ /* 0x002fe20000000100 */
[C---:B------:R-:W-:Y:S01]  /*25f0*/  FSETP.GEU.AND P2, PT, |R12|.reuse, 1.175494350822287508e-38, PT ;  /* 0x008000000c00780b */ /* 0x040fe20003f4e200 */
[----:B------:R-:W-:Y:S02]  /*2600*/  FMUL R13, R12, 0.25 ;  /* 0x3e8000000c0d7820 */ /* 0x000fe40000400000 */
[C---:B------:R-:W-:Y:S01]  /*2610*/  FFMA R3, R4.reuse, R10, R3 ;  /* 0x0000000a04037223 */ /* 0x040fe20000000003 */
[----:B------:R-:W-:Y:S01]  /*2620*/  FMUL R9, R4, R4 ;  /* 0x0000000404097220 */ /* 0x000fe20000400000 */
[----:B------:R-:W-:Y:S01]  /*2630*/  FSETP.GT.AND P1, PT, |R12|, 8.50705917302346158658e+37, PT ;  /* 0x7e8000000c00780b */ /* 0x000fe20003f24200 */
[----:B---3--:R-:W-:Y:S02]  /*2640*/  FADD R11, R11, R8 ;  /* 0x000000080b0b7221 */ /* 0x008fe40000000000 */
[----:B------:R-:W-:Y:S01]  /*2650*/  FMUL R9, R6, R9 ;  /* 0x0000000906097220 */ /* 0x000fe20000400000 */
[----:B------:R-:W0:Y:S01]  /*2660*/  SHFL.BFLY PT, R4, R3, 0x1, 0x1f ;  /* 0x0c201f0003047f89 */ /* 0x000e2200000e0000 */
[----:B------:R-:W-:-:S02]  /*2670*/  FSEL R13, R13, R12, P1 ;  /* 0x0000000c0d0d7208 */ /* 0x000fc40000800000 */
[----:B------:R-:W-:-:S03]  /*2680*/  FFMA R9, R10, R9, R11 ;  /* 0x000000090a097223 */ /* 0x000fc6000000000b */
[----:B------:R-:W-:Y:S02]  /*2690*/  @!P2 FMUL R13, R13, 16777216 ;  /* 0x4b8000000d0da820 */ /* 0x000fe40000400000 */
[----:B------:R-:W1:Y:S02]  /*26a0*/  SHFL.BFLY PT, R6, R9, 0x1, 0x1f ;  /* 0x0c201f0009067f89 */ /* 0x000e6400000e0000 */
[----:B------:R-:W2:Y:S01]  /*26b0*/  MUFU.RCP R8, R13 ;  /* 0x0000000d00087308 */ /* 0x000ea20000001000 */
[----:B------:R-:W-:Y:S01]  /*26c0*/  @P1 FMUL R17, R17, 0.25 ;  /* 0x3e80000011111820 */ /* 0x000fe20000400000 */
[----:B------:R-:W-:-:S03]  /*26d0*/  LOP3.LUT P1, RZ, R5, 0xf, RZ, 0xc0, !PT ;  /* 0x0000000f05ff7812 */ /* 0x000fc6000782c0ff */
[----:B------:R-:W-:Y:S01]  /*26e0*/  @!P2 FMUL R17, R17, 16777216 ;  /* 0x4b8000001111a820 */ /* 0x000fe20000400000 */
[----:B------:R-:W-:Y:S02]  /*26f0*/  FSETP.NEU.AND P2, PT, R12, RZ, PT ;  /* 0x000000ff0c00720b */ /* 0x000fe40003f4d000 */
[----:B------:R-:W-:Y:S01]  /*2700*/  ISETP.LT.AND P1, PT, R5, 0x10, !P1 ;  /* 0x000000100500780c */ /* 0x000fe20004f21270 */
[----:B0-----:R-:W-:Y:S01]  /*2710*/  FADD R4, -R3, R4 ;  /* 0x0000000403047221 */ /* 0x001fe20000000100 */
[----:B--2---:R-:W-:-:S03]  /*2720*/  FMUL R8, R8, R17 ;  /* 0x0000001108087220 */ /* 0x004fc60000400000 */
[----:B------:R-:W-:Y:S02]  /*2730*/  FMUL R5, R4, R4 ;  /* 0x0000000404057220 */ /* 0x000fe40000400000 */
[----:B------:R-:W-:Y:S01]  /*2740*/  FSEL R8, R8, RZ, P2 ;  /* 0x000000ff08087208 */ /* 0x000fe20001000000 */
[----:B-1----:R-:W-:Y:S01]  /*2750*/  FADD R9, R9, R6 ;  /* 0x0000000609097221 */ /* 0x002fe20000000000 */
[----:B------:R-:W-:-:S03]  /*2760*/  FMUL R5, R2, R5 ;  /* 0x0000000502057220 */ /* 0x000fc60000400000 */
[----:B------:R-:W-:Y:S01]  /*2770*/  FFMA R6, R4, R8, R3 ;  /* 0x0000000804067223 */ /* 0x000fe20000000003 */
[----:B------:R-:W-:Y:S01]  /*2780*/  FFMA R8, R8, R5, R9 ;  /* 0x0000000508087223 */ /* 0x000fe20000000009 */
[----:B------:R-:W-:Y:S01]  /*2790*/  @P1 STS [R21+UR4+0x80], R12 ;  /* 0x0000800c15001988 */ /* 0x000fe20008000804 */
[----:B------:R-:W0:Y:S03]  /*27a0*/  LDC.64 R2, c[0x0][0x228] ;  /* 0x00008a00ff027b82 */ /* 0x000e260000000a00 */
[----:B------:R-:W-:Y:S04]  /*27b0*/  @P1 STS [R21+UR4], R6 ;  /* 0x0000000615001988 */ /* 0x000fe80008000804 */
[----:B------:R-:W-:Y:S01]  /*27c0*/  @P1 STS [R21+UR4+0x40], R8 ;  /* 0x0000400815001988 */ /* 0x000fe20008000804 */
[----:B------:R-:W1:Y:S08]  /*27d0*/  LDC.64 R4, c[0x0][0x230] ;  /* 0x00008c00ff047b82 */ /* 0x000e700000000a00 */
[----:B------:R-:W-:Y:S06]  /*27e0*/  BAR.SYNC.DEFER_BLOCKING 0x0 ;  /* 0x0000000000007b1d */ /* 0x000fec0000010000 */
[----:B------:R-:W2:Y:S04]  /*27f0*/  LDS R9, [UR4] ;  /* 0x00000004ff097984 */ /* 0x000ea80008000800 */
[----:B------:R-:W3:Y:S01]  /*2800*/  LDS R11, [UR4+0x40] ;  /* 0x00004004ff0b7984 */ /* 0x000ee20008000800 */
[----:B------:R-:W-:Y:S01]  /*2810*/  ISETP.EQ.AND P0, PT, R7, RZ, !P0 ;  /* 0x000000ff0700720c */ /* 0x000fe20004702270 */
[----:B0-----:R-:W-:-:S04]  /*2820*/  IMAD.WIDE R2, R0, 0x4, R2 ;  /* 0x0000000400027825 */ /* 0x001fc800078e0202 */
[----:B-1----:R-:W-:-:S08]  /*2830*/  IMAD.WIDE R4, R0, 0x4, R4 ;  /* 0x0000000400047825 */ /* 0x002fd000078e0204 */
[----:B--2---:R0:W-:Y:S04]  /*2840*/  @P0 STG.E desc[UR6][R2.64], R9 ;  /* 0x0000000902000986 */ /* 0x0041e8000c101906 */
[----:B---3--:R0:W-:Y:S02]  /*2850*/  @P0 STG.E desc[UR6][R4.64], R11 ;  /* 0x0000000b04000986 */ /* 0x0081e4000c101906 */
[----:B0-----:R-:W-:Y:S05]  /*2860*/  @!P0 EXIT ;  /* 0x000000000000894d */ /* 0x001fea0003800000 */
[----:B0-----:R-:W0:Y:S01]  /*2870*/  LDS R5, [UR4+0x80] ;  /* 0x00008004ff057984 */ /* 0x001e220008000800 */
[----:B------:R-:W1:Y:S02]  /*2880*/  LDC.64 R2, c[0x0][0x238] ;  /* 0x00008e00ff027b82 */ /* 0x000e640000000a00 */
[----:B-1----:R-:W-:-:S05]  /*2890*/  IMAD.WIDE R2, R0, 0x4, R2 ;  /* 0x0000000400027825 */ /* 0x002fca00078e0202 */
[----:B0-----:R-:W-:Y:S01]  /*28a0*/  STG.E desc[UR6][R2.64], R5 ;  /* 0x0000000502007986 */ /* 0x001fe2000c101906 */
[----:B------:R-:W-:Y:S05]  /*28b0*/  EXIT ;  /* 0x000000000000794d */ /* 0x000fea0003800000 */
.L_x_0:
[----:B------:R-:W-:-:S00]  /*28c0*/  BRA `(.L_x_0) ;  /* 0xfffffffc00fc7947 */ /* 0x000fc0000383ffff */
[----:B------:R-:W-:-:S00]  /*28d0*/  NOP ;  /* 0x0000000000007918 */ /* 0x000fc00000000000 */
        /* <DEDUP_REMOVED lines=10> */
.L_x_1:


//--------------------- .nv.shared.triton_red_fused_convolution_native_group_norm_3 --------------------------
	.section	.nv.shared.triton_red_fused_convolution_native_group_norm_3,"aw",@nobits
	.sectionflags	@""
	.align	16
	.zero		1024


//--------------------- .nv.constant0.triton_red_fused_convolution_native_group_norm_3 --------------------------
	.section	.nv.constant0.triton_red_fused_convolution_native_group_norm_3,"a",@progbits
	.sectionflags	@""
	.align	4
.nv.constant0.triton_red_fused_convolution_native_group_norm_3:
	.zero		584
